//
// Generated by NVIDIA NVVM Compiler
//
// Compiler Build ID: CL-36424714
// Cuda compilation tools, release 13.0, V13.0.88
// Based on NVVM 20.0.0
//

.version 9.0
.target sm_100
.address_size 64

	// .globl	_Z21topk_stage1_iterativePKfPfPiii
.shared .align 4 .b8 _ZZ17block_reduce_topk12KeyValuePairE14s_warp_results[256];
.extern .shared .align 16 .b8 topk_sram[];
.extern .shared .align 16 .b8 merge_sram[];

.visible .entry _Z21topk_stage1_iterativePKfPfPiii(
	.param .u64 .ptr .align 1 _Z21topk_stage1_iterativePKfPfPiii_param_0,
	.param .u64 .ptr .align 1 _Z21topk_stage1_iterativePKfPfPiii_param_1,
	.param .u64 .ptr .align 1 _Z21topk_stage1_iterativePKfPfPiii_param_2,
	.param .u32 _Z21topk_stage1_iterativePKfPfPiii_param_3,
	.param .u32 _Z21topk_stage1_iterativePKfPfPiii_param_4
)
{
	.reg .pred 	%p<79>;
	.reg .b32 	%r<176>;
	.reg .b32 	%f<72>;
	.reg .b64 	%rd<18>;

	ld.param.u64 	%rd6, [_Z21topk_stage1_iterativePKfPfPiii_param_0];
	ld.param.u64 	%rd4, [_Z21topk_stage1_iterativePKfPfPiii_param_1];
	ld.param.u64 	%rd5, [_Z21topk_stage1_iterativePKfPfPiii_param_2];
	ld.param.u32 	%r89, [_Z21topk_stage1_iterativePKfPfPiii_param_3];
	ld.param.u32 	%r90, [_Z21topk_stage1_iterativePKfPfPiii_param_4];
	cvta.to.global.u64 	%rd1, %rd6;
	mov.u32 	%r1, %tid.x;
	mov.u32 	%r2, %ntid.x;
	mov.u32 	%r3, %ctaid.x;
	mov.u32 	%r4, %nctaid.x;
	mul.lo.s32 	%r5, %r4, %r2;
	mad.lo.s32 	%r155, %r3, %r2, %r1;
	setp.ge.s32 	%p7, %r155, %r89;
	mov.f32 	%f60, 0fF149F2CA;
	mov.b32 	%r160, -1;
	@%p7 bra 	$L__BB0_7;
	add.s32 	%r149, %r155, %r5;
	max.s32 	%r94, %r89, %r149;
	setp.lt.s32 	%p8, %r149, %r89;
	selp.u32 	%r95, 1, 0, %p8;
	add.s32 	%r96, %r149, %r95;
	sub.s32 	%r97, %r94, %r96;
	div.u32 	%r98, %r97, %r5;
	add.s32 	%r99, %r98, %r95;
	add.s32 	%r8, %r99, 1;
	and.b32  	%r9, %r8, 3;
	setp.lt.u32 	%p9, %r99, 3;
	mov.b32 	%r160, -1;
	mov.f32 	%f60, 0fF149F2CA;
	@%p9 bra 	$L__BB0_4;
	and.b32  	%r101, %r8, -4;
	shl.b32 	%r102, %r4, 1;
	add.s32 	%r103, %r3, %r102;
	mad.lo.s32 	%r151, %r2, %r103, %r1;
	shl.b32 	%r11, %r5, 2;
	mad.lo.s32 	%r104, %r4, 3, %r3;
	mad.lo.s32 	%r150, %r2, %r104, %r1;
	neg.s32 	%r148, %r101;
	mov.b32 	%r160, -1;
	mov.f32 	%f60, 0fF149F2CA;
	mul.wide.s32 	%rd9, %r5, 4;
$L__BB0_3:
	mul.wide.s32 	%rd7, %r155, 4;
	add.s64 	%rd8, %rd1, %rd7;
	ld.global.nc.f32 	%f46, [%rd8];
	setp.gt.f32 	%p10, %f46, %f60;
	selp.b32 	%r105, %r155, %r160, %p10;
	selp.f32 	%f47, %f46, %f60, %p10;
	add.s32 	%r106, %r155, %r5;
	add.s64 	%rd10, %rd8, %rd9;
	ld.global.nc.f32 	%f48, [%rd10];
	setp.gt.f32 	%p11, %f48, %f47;
	selp.b32 	%r107, %r149, %r105, %p11;
	selp.f32 	%f49, %f48, %f47, %p11;
	add.s32 	%r108, %r106, %r5;
	add.s64 	%rd11, %rd10, %rd9;
	ld.global.nc.f32 	%f50, [%rd11];
	setp.gt.f32 	%p12, %f50, %f49;
	selp.b32 	%r109, %r151, %r107, %p12;
	selp.f32 	%f51, %f50, %f49, %p12;
	add.s32 	%r110, %r108, %r5;
	add.s64 	%rd12, %rd11, %rd9;
	ld.global.nc.f32 	%f52, [%rd12];
	setp.gt.f32 	%p13, %f52, %f51;
	selp.b32 	%r160, %r150, %r109, %p13;
	selp.f32 	%f60, %f52, %f51, %p13;
	add.s32 	%r155, %r110, %r5;
	add.s32 	%r151, %r151, %r11;
	add.s32 	%r150, %r150, %r11;
	add.s32 	%r149, %r149, %r11;
	add.s32 	%r148, %r148, 4;
	setp.ne.s32 	%p14, %r148, 0;
	@%p14 bra 	$L__BB0_3;
$L__BB0_4:
	setp.eq.s32 	%p15, %r9, 0;
	@%p15 bra 	$L__BB0_7;
	neg.s32 	%r157, %r9;
$L__BB0_6:
	.pragma "nounroll";
	mul.wide.s32 	%rd13, %r155, 4;
	add.s64 	%rd14, %rd1, %rd13;
	ld.global.nc.f32 	%f53, [%rd14];
	setp.gt.f32 	%p16, %f53, %f60;
	selp.b32 	%r160, %r155, %r160, %p16;
	selp.f32 	%f60, %f53, %f60, %p16;
	add.s32 	%r155, %r155, %r5;
	add.s32 	%r157, %r157, 1;
	setp.ne.s32 	%p17, %r157, 0;
	@%p17 bra 	$L__BB0_6;
$L__BB0_7:
	shl.b32 	%r111, %r1, 3;
	mov.u32 	%r112, topk_sram;
	add.s32 	%r37, %r112, %r111;
	mov.b32 	%r113, %f60;
	st.shared.v2.u32 	[%r37], {%r113, %r160};
	bar.sync 	0;
	setp.lt.s32 	%p18, %r90, 1;
	@%p18 bra 	$L__BB0_55;
	shr.u32 	%r38, %r2, 5;
	and.b32  	%r39, %r1, 31;
	shr.u32 	%r115, %r1, 2;
	mov.u32 	%r116, _ZZ17block_reduce_topk12KeyValuePairE14s_warp_results;
	add.s32 	%r40, %r116, %r115;
	add.s32 	%r41, %r116, %r111;
	mul.lo.s32 	%r42, %r90, %r3;
	cvta.to.global.u64 	%rd2, %rd4;
	cvta.to.global.u64 	%rd3, %rd5;
	mov.b32 	%r161, 0;
$L__BB0_9:
	ld.shared.v2.u32 	{%r118, %r44}, [%r37];
	mov.b32 	%f8, %r118;
	shfl.sync.down.b32	%r119|%p19, %r118, 16, 31, -1;
	mov.b32 	%f9, %r119;
	shfl.sync.down.b32	%r45|%p20, %r44, 16, 31, -1;
	setp.gt.f32 	%p21, %f8, %f9;
	mov.f32 	%f61, %f8;
	mov.u32 	%r162, %r44;
	@%p21 bra 	$L__BB0_12;
	setp.lt.f32 	%p22, %f8, %f9;
	mov.f32 	%f61, %f9;
	mov.u32 	%r162, %r45;
	@%p22 bra 	$L__BB0_12;
	setp.lt.s32 	%p23, %r44, %r45;
	min.s32 	%r162, %r44, %r45;
	selp.f32 	%f61, %f8, %f9, %p23;
$L__BB0_12:
	mov.b32 	%r120, %f61;
	shfl.sync.down.b32	%r121|%p24, %r120, 8, 31, -1;
	mov.b32 	%f12, %r121;
	shfl.sync.down.b32	%r48|%p25, %r162, 8, 31, -1;
	setp.gt.f32 	%p26, %f61, %f12;
	mov.f32 	%f62, %f61;
	mov.u32 	%r163, %r162;
	@%p26 bra 	$L__BB0_15;
	setp.lt.f32 	%p27, %f61, %f12;
	mov.f32 	%f62, %f12;
	mov.u32 	%r163, %r48;
	@%p27 bra 	$L__BB0_15;
	setp.lt.s32 	%p28, %r162, %r48;
	min.s32 	%r163, %r162, %r48;
	selp.f32 	%f62, %f61, %f12, %p28;
$L__BB0_15:
	mov.b32 	%r122, %f62;
	shfl.sync.down.b32	%r123|%p29, %r122, 4, 31, -1;
	mov.b32 	%f15, %r123;
	shfl.sync.down.b32	%r51|%p30, %r163, 4, 31, -1;
	setp.gt.f32 	%p31, %f62, %f15;
	mov.f32 	%f63, %f62;
	mov.u32 	%r164, %r163;
	@%p31 bra 	$L__BB0_18;
	setp.lt.f32 	%p32, %f62, %f15;
	mov.f32 	%f63, %f15;
	mov.u32 	%r164, %r51;
	@%p32 bra 	$L__BB0_18;
	setp.lt.s32 	%p33, %r163, %r51;
	min.s32 	%r164, %r163, %r51;
	selp.f32 	%f63, %f62, %f15, %p33;
$L__BB0_18:
	mov.b32 	%r124, %f63;
	shfl.sync.down.b32	%r125|%p34, %r124, 2, 31, -1;
	mov.b32 	%f18, %r125;
	shfl.sync.down.b32	%r54|%p35, %r164, 2, 31, -1;
	setp.gt.f32 	%p36, %f63, %f18;
	mov.f32 	%f64, %f63;
	mov.u32 	%r165, %r164;
	@%p36 bra 	$L__BB0_21;
	setp.lt.f32 	%p37, %f63, %f18;
	mov.f32 	%f64, %f18;
	mov.u32 	%r165, %r54;
	@%p37 bra 	$L__BB0_21;
	setp.lt.s32 	%p38, %r164, %r54;
	min.s32 	%r165, %r164, %r54;
	selp.f32 	%f64, %f63, %f18, %p38;
$L__BB0_21:
	mov.b32 	%r126, %f64;
	shfl.sync.down.b32	%r127|%p39, %r126, 1, 31, -1;
	mov.b32 	%f21, %r127;
	shfl.sync.down.b32	%r57|%p40, %r165, 1, 31, -1;
	setp.gt.f32 	%p41, %f64, %f21;
	mov.f32 	%f71, %f64;
	mov.u32 	%r172, %r165;
	@%p41 bra 	$L__BB0_24;
	setp.lt.f32 	%p42, %f64, %f21;
	mov.f32 	%f71, %f21;
	mov.u32 	%r172, %r57;
	@%p42 bra 	$L__BB0_24;
	setp.lt.s32 	%p43, %r165, %r57;
	min.s32 	%r172, %r165, %r57;
	selp.f32 	%f71, %f64, %f21, %p43;
$L__BB0_24:
	setp.gt.u32 	%p44, %r2, 32;
	@%p44 bra 	$L__BB0_26;
	mov.b32 	%r140, %f71;
	shfl.sync.idx.b32	%r174|%p1, %r140, 0, 31, -1;
	shfl.sync.idx.b32	%r173|%p2, %r172, 0, 31, -1;
	bra.uni 	$L__BB0_47;
$L__BB0_26:
	setp.ne.s32 	%p45, %r39, 0;
	@%p45 bra 	$L__BB0_28;
	st.shared.f32 	[%r40], %f71;
	st.shared.u32 	[%r40+4], %r172;
$L__BB0_28:
	setp.gt.u32 	%p46, %r1, 31;
	bar.sync 	0;
	@%p46 bra 	$L__BB0_46;
	setp.ge.u32 	%p47, %r1, %r38;
	mov.f32 	%f66, 0fF149F2CA;
	mov.b32 	%r167, -1;
	@%p47 bra 	$L__BB0_31;
	ld.shared.f32 	%f66, [%r41];
	ld.shared.u32 	%r167, [%r41+4];
$L__BB0_31:
	mov.b32 	%r129, %f66;
	shfl.sync.down.b32	%r130|%p48, %r129, 16, 31, -1;
	mov.b32 	%f26, %r130;
	shfl.sync.down.b32	%r64|%p49, %r167, 16, 31, -1;
	setp.gt.f32 	%p50, %f66, %f26;
	mov.f32 	%f67, %f66;
	mov.u32 	%r168, %r167;
	@%p50 bra 	$L__BB0_34;
	setp.lt.f32 	%p51, %f66, %f26;
	mov.f32 	%f67, %f26;
	mov.u32 	%r168, %r64;
	@%p51 bra 	$L__BB0_34;
	setp.lt.s32 	%p52, %r167, %r64;
	selp.f32 	%f67, %f66, %f26, %p52;
	min.s32 	%r168, %r167, %r64;
$L__BB0_34:
	mov.b32 	%r131, %f67;
	shfl.sync.down.b32	%r132|%p53, %r131, 8, 31, -1;
	mov.b32 	%f29, %r132;
	shfl.sync.down.b32	%r67|%p54, %r168, 8, 31, -1;
	setp.gt.f32 	%p55, %f67, %f29;
	mov.f32 	%f68, %f67;
	mov.u32 	%r169, %r168;
	@%p55 bra 	$L__BB0_37;
	setp.lt.f32 	%p56, %f67, %f29;
	mov.f32 	%f68, %f29;
	mov.u32 	%r169, %r67;
	@%p56 bra 	$L__BB0_37;
	setp.lt.s32 	%p57, %r168, %r67;
	selp.f32 	%f68, %f67, %f29, %p57;
	min.s32 	%r169, %r168, %r67;
$L__BB0_37:
	mov.b32 	%r133, %f68;
	shfl.sync.down.b32	%r134|%p58, %r133, 4, 31, -1;
	mov.b32 	%f32, %r134;
	shfl.sync.down.b32	%r70|%p59, %r169, 4, 31, -1;
	setp.gt.f32 	%p60, %f68, %f32;
	mov.f32 	%f69, %f68;
	mov.u32 	%r170, %r169;
	@%p60 bra 	$L__BB0_40;
	setp.lt.f32 	%p61, %f68, %f32;
	mov.f32 	%f69, %f32;
	mov.u32 	%r170, %r70;
	@%p61 bra 	$L__BB0_40;
	setp.lt.s32 	%p62, %r169, %r70;
	selp.f32 	%f69, %f68, %f32, %p62;
	min.s32 	%r170, %r169, %r70;
$L__BB0_40:
	mov.b32 	%r135, %f69;
	shfl.sync.down.b32	%r136|%p63, %r135, 2, 31, -1;
	mov.b32 	%f35, %r136;
	shfl.sync.down.b32	%r73|%p64, %r170, 2, 31, -1;
	setp.gt.f32 	%p65, %f69, %f35;
	mov.f32 	%f70, %f69;
	mov.u32 	%r171, %r170;
	@%p65 bra 	$L__BB0_43;
	setp.lt.f32 	%p66, %f69, %f35;
	mov.f32 	%f70, %f35;
	mov.u32 	%r171, %r73;
	@%p66 bra 	$L__BB0_43;
	setp.lt.s32 	%p67, %r170, %r73;
	selp.f32 	%f70, %f69, %f35, %p67;
	min.s32 	%r171, %r170, %r73;
$L__BB0_43:
	mov.b32 	%r137, %f70;
	shfl.sync.down.b32	%r138|%p68, %r137, 1, 31, -1;
	mov.b32 	%f38, %r138;
	shfl.sync.down.b32	%r76|%p69, %r171, 1, 31, -1;
	setp.gt.f32 	%p70, %f70, %f38;
	mov.u32 	%r172, %r171;
	mov.f32 	%f71, %f70;
	@%p70 bra 	$L__BB0_46;
	setp.lt.f32 	%p71, %f70, %f38;
	mov.u32 	%r172, %r76;
	mov.f32 	%f71, %f38;
	@%p71 bra 	$L__BB0_46;
	setp.lt.s32 	%p72, %r171, %r76;
	selp.f32 	%f71, %f70, %f38, %p72;
	min.s32 	%r172, %r171, %r76;
$L__BB0_46:
	mov.b32 	%r139, %f71;
	shfl.sync.idx.b32	%r174|%p3, %r139, 0, 31, -1;
	shfl.sync.idx.b32	%r173|%p4, %r172, 0, 31, -1;
$L__BB0_47:
	setp.ne.s32 	%p73, %r1, 0;
	@%p73 bra 	$L__BB0_54;
	add.s32 	%r141, %r161, %r42;
	mul.wide.u32 	%rd15, %r141, 4;
	add.s64 	%rd16, %rd2, %rd15;
	st.global.u32 	[%rd16], %r174;
	add.s64 	%rd17, %rd3, %rd15;
	st.global.u32 	[%rd17], %r173;
	setp.eq.s32 	%p74, %r173, -1;
	@%p74 bra 	$L__BB0_54;
	mov.b32 	%f41, %r174;
	mov.b32 	%r175, 0;
$L__BB0_50:
	shl.b32 	%r143, %r175, 3;
	add.s32 	%r86, %r112, %r143;
	ld.shared.f32 	%f55, [%r86];
	setp.neu.f32 	%p75, %f55, %f41;
	@%p75 bra 	$L__BB0_53;
	ld.shared.u32 	%r145, [%r86+4];
	setp.ne.s32 	%p76, %r145, %r173;
	@%p76 bra 	$L__BB0_53;
	mov.b32 	%r146, -1;
	mov.b32 	%r147, -246811958;
	st.shared.v2.u32 	[%r86], {%r147, %r146};
	bra.uni 	$L__BB0_54;
$L__BB0_53:
	add.s32 	%r175, %r175, 1;
	setp.ne.s32 	%p77, %r175, %r2;
	@%p77 bra 	$L__BB0_50;
$L__BB0_54:
	bar.sync 	0;
	add.s32 	%r161, %r161, 1;
	setp.ne.s32 	%p78, %r161, %r90;
	@%p78 bra 	$L__BB0_9;
$L__BB0_55:
	ret;

}
	// .globl	_Z17topk_stage2_mergePKfPKiPfPiii
.visible .entry _Z17topk_stage2_mergePKfPKiPfPiii(
	.param .u64 .ptr .align 1 _Z17topk_stage2_mergePKfPKiPfPiii_param_0,
	.param .u64 .ptr .align 1 _Z17topk_stage2_mergePKfPKiPfPiii_param_1,
	.param .u64 .ptr .align 1 _Z17topk_stage2_mergePKfPKiPfPiii_param_2,
	.param .u64 .ptr .align 1 _Z17topk_stage2_mergePKfPKiPfPiii_param_3,
	.param .u32 _Z17topk_stage2_mergePKfPKiPfPiii_param_4,
	.param .u32 _Z17topk_stage2_mergePKfPKiPfPiii_param_5
)
{
	.reg .pred 	%p<72>;
	.reg .b32 	%r<111>;
	.reg .b32 	%f<48>;
	.reg .b64 	%rd<15>;

	ld.param.u64 	%rd3, [_Z17topk_stage2_mergePKfPKiPfPiii_param_0];
	ld.param.u64 	%rd4, [_Z17topk_stage2_mergePKfPKiPfPiii_param_1];
	ld.param.u64 	%rd5, [_Z17topk_stage2_mergePKfPKiPfPiii_param_2];
	ld.param.u64 	%rd6, [_Z17topk_stage2_mergePKfPKiPfPiii_param_3];
	ld.param.u32 	%r54, [_Z17topk_stage2_mergePKfPKiPfPiii_param_4];
	ld.param.u32 	%r55, [_Z17topk_stage2_mergePKfPKiPfPiii_param_5];
	mov.u32 	%r1, %tid.x;
	setp.ge.s32 	%p7, %r1, %r54;
	shl.b32 	%r56, %r1, 3;
	mov.u32 	%r57, merge_sram;
	add.s32 	%r2, %r57, %r56;
	@%p7 bra 	$L__BB1_2;
	cvta.to.global.u64 	%rd7, %rd3;
	cvta.to.global.u64 	%rd8, %rd4;
	mul.wide.u32 	%rd9, %r1, 4;
	add.s64 	%rd10, %rd7, %rd9;
	ld.global.nc.u32 	%r61, [%rd10];
	add.s64 	%rd11, %rd8, %rd9;
	ld.global.nc.u32 	%r62, [%rd11];
	st.shared.v2.u32 	[%r2], {%r61, %r62};
	bra.uni 	$L__BB1_4;
$L__BB1_2:
	mov.u32 	%r58, %ntid.x;
	setp.ge.u32 	%p8, %r1, %r58;
	@%p8 bra 	$L__BB1_4;
	mov.b32 	%r59, -1;
	mov.b32 	%r60, -246811958;
	st.shared.v2.u32 	[%r2], {%r60, %r59};
$L__BB1_4:
	bar.sync 	0;
	setp.lt.s32 	%p9, %r55, 1;
	@%p9 bra 	$L__BB1_52;
	mov.u32 	%r3, %ntid.x;
	shr.u32 	%r4, %r3, 5;
	and.b32  	%r5, %r1, 31;
	shr.u32 	%r64, %r1, 2;
	mov.u32 	%r65, _ZZ17block_reduce_topk12KeyValuePairE14s_warp_results;
	add.s32 	%r6, %r65, %r64;
	add.s32 	%r7, %r65, %r56;
	cvta.to.global.u64 	%rd1, %rd5;
	cvta.to.global.u64 	%rd2, %rd6;
	mov.b32 	%r96, 0;
$L__BB1_6:
	ld.shared.v2.u32 	{%r67, %r9}, [%r2];
	mov.b32 	%f1, %r67;
	shfl.sync.down.b32	%r68|%p10, %r67, 16, 31, -1;
	mov.b32 	%f2, %r68;
	shfl.sync.down.b32	%r10|%p11, %r9, 16, 31, -1;
	setp.gt.f32 	%p12, %f1, %f2;
	mov.f32 	%f37, %f1;
	mov.u32 	%r97, %r9;
	@%p12 bra 	$L__BB1_9;
	setp.lt.f32 	%p13, %f1, %f2;
	mov.f32 	%f37, %f2;
	mov.u32 	%r97, %r10;
	@%p13 bra 	$L__BB1_9;
	setp.lt.s32 	%p14, %r9, %r10;
	min.s32 	%r97, %r9, %r10;
	selp.f32 	%f37, %f1, %f2, %p14;
$L__BB1_9:
	mov.b32 	%r69, %f37;
	shfl.sync.down.b32	%r70|%p15, %r69, 8, 31, -1;
	mov.b32 	%f5, %r70;
	shfl.sync.down.b32	%r13|%p16, %r97, 8, 31, -1;
	setp.gt.f32 	%p17, %f37, %f5;
	mov.f32 	%f38, %f37;
	mov.u32 	%r98, %r97;
	@%p17 bra 	$L__BB1_12;
	setp.lt.f32 	%p18, %f37, %f5;
	mov.f32 	%f38, %f5;
	mov.u32 	%r98, %r13;
	@%p18 bra 	$L__BB1_12;
	setp.lt.s32 	%p19, %r97, %r13;
	min.s32 	%r98, %r97, %r13;
	selp.f32 	%f38, %f37, %f5, %p19;
$L__BB1_12:
	mov.b32 	%r71, %f38;
	shfl.sync.down.b32	%r72|%p20, %r71, 4, 31, -1;
	mov.b32 	%f8, %r72;
	shfl.sync.down.b32	%r16|%p21, %r98, 4, 31, -1;
	setp.gt.f32 	%p22, %f38, %f8;
	mov.f32 	%f39, %f38;
	mov.u32 	%r99, %r98;
	@%p22 bra 	$L__BB1_15;
	setp.lt.f32 	%p23, %f38, %f8;
	mov.f32 	%f39, %f8;
	mov.u32 	%r99, %r16;
	@%p23 bra 	$L__BB1_15;
	setp.lt.s32 	%p24, %r98, %r16;
	min.s32 	%r99, %r98, %r16;
	selp.f32 	%f39, %f38, %f8, %p24;
$L__BB1_15:
	mov.b32 	%r73, %f39;
	shfl.sync.down.b32	%r74|%p25, %r73, 2, 31, -1;
	mov.b32 	%f11, %r74;
	shfl.sync.down.b32	%r19|%p26, %r99, 2, 31, -1;
	setp.gt.f32 	%p27, %f39, %f11;
	mov.f32 	%f40, %f39;
	mov.u32 	%r100, %r99;
	@%p27 bra 	$L__BB1_18;
	setp.lt.f32 	%p28, %f39, %f11;
	mov.f32 	%f40, %f11;
	mov.u32 	%r100, %r19;
	@%p28 bra 	$L__BB1_18;
	setp.lt.s32 	%p29, %r99, %r19;
	min.s32 	%r100, %r99, %r19;
	selp.f32 	%f40, %f39, %f11, %p29;
$L__BB1_18:
	mov.b32 	%r75, %f40;
	shfl.sync.down.b32	%r76|%p30, %r75, 1, 31, -1;
	mov.b32 	%f14, %r76;
	shfl.sync.down.b32	%r22|%p31, %r100, 1, 31, -1;
	setp.gt.f32 	%p32, %f40, %f14;
	mov.f32 	%f47, %f40;
	mov.u32 	%r107, %r100;
	@%p32 bra 	$L__BB1_21;
	setp.lt.f32 	%p33, %f40, %f14;
	mov.f32 	%f47, %f14;
	mov.u32 	%r107, %r22;
	@%p33 bra 	$L__BB1_21;
	setp.lt.s32 	%p34, %r100, %r22;
	min.s32 	%r107, %r100, %r22;
	selp.f32 	%f47, %f40, %f14, %p34;
$L__BB1_21:
	setp.gt.u32 	%p35, %r3, 32;
	@%p35 bra 	$L__BB1_23;
	mov.b32 	%r89, %f47;
	shfl.sync.idx.b32	%r109|%p1, %r89, 0, 31, -1;
	shfl.sync.idx.b32	%r108|%p2, %r107, 0, 31, -1;
	bra.uni 	$L__BB1_44;
$L__BB1_23:
	setp.ne.s32 	%p36, %r5, 0;
	@%p36 bra 	$L__BB1_25;
	st.shared.f32 	[%r6], %f47;
	st.shared.u32 	[%r6+4], %r107;
$L__BB1_25:
	setp.gt.u32 	%p37, %r1, 31;
	bar.sync 	0;
	@%p37 bra 	$L__BB1_43;
	setp.ge.u32 	%p38, %r1, %r4;
	mov.f32 	%f42, 0fF149F2CA;
	mov.b32 	%r102, -1;
	@%p38 bra 	$L__BB1_28;
	ld.shared.f32 	%f42, [%r7];
	ld.shared.u32 	%r102, [%r7+4];
$L__BB1_28:
	mov.b32 	%r78, %f42;
	shfl.sync.down.b32	%r79|%p39, %r78, 16, 31, -1;
	mov.b32 	%f19, %r79;
	shfl.sync.down.b32	%r29|%p40, %r102, 16, 31, -1;
	setp.gt.f32 	%p41, %f42, %f19;
	mov.f32 	%f43, %f42;
	mov.u32 	%r103, %r102;
	@%p41 bra 	$L__BB1_31;
	setp.lt.f32 	%p42, %f42, %f19;
	mov.f32 	%f43, %f19;
	mov.u32 	%r103, %r29;
	@%p42 bra 	$L__BB1_31;
	setp.lt.s32 	%p43, %r102, %r29;
	selp.f32 	%f43, %f42, %f19, %p43;
	min.s32 	%r103, %r102, %r29;
$L__BB1_31:
	mov.b32 	%r80, %f43;
	shfl.sync.down.b32	%r81|%p44, %r80, 8, 31, -1;
	mov.b32 	%f22, %r81;
	shfl.sync.down.b32	%r32|%p45, %r103, 8, 31, -1;
	setp.gt.f32 	%p46, %f43, %f22;
	mov.f32 	%f44, %f43;
	mov.u32 	%r104, %r103;
	@%p46 bra 	$L__BB1_34;
	setp.lt.f32 	%p47, %f43, %f22;
	mov.f32 	%f44, %f22;
	mov.u32 	%r104, %r32;
	@%p47 bra 	$L__BB1_34;
	setp.lt.s32 	%p48, %r103, %r32;
	selp.f32 	%f44, %f43, %f22, %p48;
	min.s32 	%r104, %r103, %r32;
$L__BB1_34:
	mov.b32 	%r82, %f44;
	shfl.sync.down.b32	%r83|%p49, %r82, 4, 31, -1;
	mov.b32 	%f25, %r83;
	shfl.sync.down.b32	%r35|%p50, %r104, 4, 31, -1;
	setp.gt.f32 	%p51, %f44, %f25;
	mov.f32 	%f45, %f44;
	mov.u32 	%r105, %r104;
	@%p51 bra 	$L__BB1_37;
	setp.lt.f32 	%p52, %f44, %f25;
	mov.f32 	%f45, %f25;
	mov.u32 	%r105, %r35;
	@%p52 bra 	$L__BB1_37;
	setp.lt.s32 	%p53, %r104, %r35;
	selp.f32 	%f45, %f44, %f25, %p53;
	min.s32 	%r105, %r104, %r35;
$L__BB1_37:
	mov.b32 	%r84, %f45;
	shfl.sync.down.b32	%r85|%p54, %r84, 2, 31, -1;
	mov.b32 	%f28, %r85;
	shfl.sync.down.b32	%r38|%p55, %r105, 2, 31, -1;
	setp.gt.f32 	%p56, %f45, %f28;
	mov.f32 	%f46, %f45;
	mov.u32 	%r106, %r105;
	@%p56 bra 	$L__BB1_40;
	setp.lt.f32 	%p57, %f45, %f28;
	mov.f32 	%f46, %f28;
	mov.u32 	%r106, %r38;
	@%p57 bra 	$L__BB1_40;
	setp.lt.s32 	%p58, %r105, %r38;
	selp.f32 	%f46, %f45, %f28, %p58;
	min.s32 	%r106, %r105, %r38;
$L__BB1_40:
	mov.b32 	%r86, %f46;
	shfl.sync.down.b32	%r87|%p59, %r86, 1, 31, -1;
	mov.b32 	%f31, %r87;
	shfl.sync.down.b32	%r41|%p60, %r106, 1, 31, -1;
	setp.gt.f32 	%p61, %f46, %f31;
	mov.u32 	%r107, %r106;
	mov.f32 	%f47, %f46;
	@%p61 bra 	$L__BB1_43;
	setp.lt.f32 	%p62, %f46, %f31;
	mov.u32 	%r107, %r41;
	mov.f32 	%f47, %f31;
	@%p62 bra 	$L__BB1_43;
	setp.lt.s32 	%p63, %r106, %r41;
	selp.f32 	%f47, %f46, %f31, %p63;
	min.s32 	%r107, %r106, %r41;
$L__BB1_43:
	mov.b32 	%r88, %f47;
	shfl.sync.idx.b32	%r109|%p3, %r88, 0, 31, -1;
	shfl.sync.idx.b32	%r108|%p4, %r107, 0, 31, -1;
$L__BB1_44:
	setp.ne.s32 	%p64, %r1, 0;
	@%p64 bra 	$L__BB1_51;
	setp.lt.s32 	%p65, %r54, 1;
	mul.wide.u32 	%rd12, %r96, 4;
	add.s64 	%rd13, %rd1, %rd12;
	st.global.u32 	[%rd13], %r109;
	add.s64 	%rd14, %rd2, %rd12;
	st.global.u32 	[%rd14], %r108;
	setp.eq.s32 	%p66, %r108, -1;
	or.pred  	%p67, %p66, %p65;
	@%p67 bra 	$L__BB1_51;
	mov.b32 	%f34, %r109;
	mov.b32 	%r110, 0;
$L__BB1_47:
	shl.b32 	%r91, %r110, 3;
	add.s32 	%r51, %r57, %r91;
	ld.shared.f32 	%f36, [%r51];
	setp.neu.f32 	%p68, %f36, %f34;
	@%p68 bra 	$L__BB1_50;
	ld.shared.u32 	%r93, [%r51+4];
	setp.ne.s32 	%p69, %r93, %r108;
	@%p69 bra 	$L__BB1_50;
	mov.b32 	%r94, -1;
	mov.b32 	%r95, -246811958;
	st.shared.v2.u32 	[%r51], {%r95, %r94};
	bra.uni 	$L__BB1_51;
$L__BB1_50:
	add.s32 	%r110, %r110, 1;
	setp.ne.s32 	%p70, %r110, %r54;
	@%p70 bra 	$L__BB1_47;
$L__BB1_51:
	bar.sync 	0;
	add.s32 	%r96, %r96, 1;
	setp.ne.s32 	%p71, %r96, %r55;
	@%p71 bra 	$L__BB1_6;
$L__BB1_52:
	ret;

}


// ===== COMPILED SASS (sm_100) =====

	.target	sm_100

	.elftype	@"ET_EXEC"


//--------------------- .note.nv.tkinfo           --------------------------
	.section	.note.nv.tkinfo,"",@"SHT_NOTE"
	.sectionflags	@"SHF_NOTE_NV_TKINFO"
	.tkinfo
        /*0018*/ 	.word	0x00000002
        /*0030*/ 	.string	""
        /*0030*/ 	.string	"ptxas"
        /*0030*/ 	.string	"Cuda compilation tools, release 13.0, V13.0.88"
        /*0030*/ 	.string	"Build cuda_13.0.r13.0/compiler.36424714_0"
        /*0030*/ 	.string	"-arch sm_100 -m 64 "



//--------------------- .note.nv.cuinfo           --------------------------
	.section	.note.nv.cuinfo,"",@"SHT_NOTE"
	.sectionflags	@"SHF_NOTE_NV_CUINFO"
        /*0018*/ 	.short	0x0002
        /*001a*/ 	.short	0x0064
        /*001c*/ 	.short	0x0082
	.zero		2


//--------------------- .nv.info                  --------------------------
	.section	.nv.info,"",@"SHT_CUDA_INFO"
	.align	4


	//----- nvinfo : EIATTR_REGCOUNT
	.align		4
        /*0000*/ 	.byte	0x04, 0x2f
        /*0002*/ 	.short	(.L_1 - .L_0)
	.align		4
.L_0:
        /*0004*/ 	.word	index@(_Z21topk_stage1_iterativePKfPfPiii)
        /*0008*/ 	.word	0x00000020


	//----- nvinfo : EIATTR_FRAME_SIZE
	.align		4
.L_1:
        /*000c*/ 	.byte	0x04, 0x11
        /*000e*/ 	.short	(.L_3 - .L_2)
	.align		4
.L_2:
        /*0010*/ 	.word	index@(_Z21topk_stage1_iterativePKfPfPiii)
        /*0014*/ 	.word	0x00000000


	//----- nvinfo : EIATTR_REGCOUNT
	.align		4
.L_3:
        /*0018*/ 	.byte	0x04, 0x2f
        /*001a*/ 	.short	(.L_5 - .L_4)
	.align		4
.L_4:
        /*001c*/ 	.word	index@(_Z17topk_stage2_mergePKfPKiPfPiii)
        /*0020*/ 	.word	0x00000015


	//----- nvinfo : EIATTR_FRAME_SIZE
	.align		4
.L_5:
        /*0024*/ 	.byte	0x04, 0x11
        /*0026*/ 	.short	(.L_7 - .L_6)
	.align		4
.L_6:
        /*0028*/ 	.word	index@(_Z17topk_stage2_mergePKfPKiPfPiii)
        /*002c*/ 	.word	0x00000000


	//----- nvinfo : EIATTR_MIN_STACK_SIZE
	.align		4
.L_7:
        /*0030*/ 	.byte	0x04, 0x12
        /*0032*/ 	.short	(.L_9 - .L_8)
	.align		4
.L_8:
        /*0034*/ 	.word	index@(_Z17topk_stage2_mergePKfPKiPfPiii)
        /*0038*/ 	.word	0x00000000


	//----- nvinfo : EIATTR_MIN_STACK_SIZE
	.align		4
.L_9:
        /*003c*/ 	.byte	0x04, 0x12
        /*003e*/ 	.short	(.L_11 - .L_10)
	.align		4
.L_10:
        /*0040*/ 	.word	index@(_Z21topk_stage1_iterativePKfPfPiii)
        /*0044*/ 	.word	0x00000000
.L_11:


//--------------------- .nv.compat                --------------------------
	.section	.nv.compat,"",@"SHT_CUDA_COMPAT_INFO"
	.align	4
        /*0000*/ 	.byte	0x02, 0x09, 0x00, 0x00, 0x02, 0x02, 0x01, 0x00, 0x02, 0x05, 0x05, 0x00, 0x03, 0x07, 0x01, 0x01
        /*0010*/ 	.byte	0x02, 0x03, 0x00, 0x00, 0x02, 0x06, 0x01, 0x00, 0x04, 0x0b, 0x08, 0x00, 0x09, 0x00, 0x00, 0x00
        /*0020*/ 	.byte	0x00, 0x00, 0x00, 0x00


//--------------------- .nv.info._Z17topk_stage2_mergePKfPKiPfPiii --------------------------
	.section	.nv.info._Z17topk_stage2_mergePKfPKiPfPiii,"",@"SHT_CUDA_INFO"
	.sectionflags	@""
	.align	4


	//----- nvinfo : EIATTR_CUDA_API_VERSION
	.align		4
        /*0000*/ 	.byte	0x04, 0x37
        /*0002*/ 	.short	(.L_13 - .L_12)
.L_12:
        /*0004*/ 	.word	0x00000082


	//----- nvinfo : EIATTR_KPARAM_INFO
	.align		4
.L_13:
        /*0008*/ 	.byte	0x04, 0x17
        /*000a*/ 	.short	(.L_15 - .L_14)
.L_14:
        /*000c*/ 	.word	0x00000000
        /*0010*/ 	.short	0x0005
        /*0012*/ 	.short	0x0024
        /*0014*/ 	.byte	0x00, 0xf0, 0x11, 0x00


	//----- nvinfo : EIATTR_KPARAM_INFO
	.align		4
.L_15:
        /*0018*/ 	.byte	0x04, 0x17
        /*001a*/ 	.short	(.L_17 - .L_16)
.L_16:
        /*001c*/ 	.word	0x00000000
        /*0020*/ 	.short	0x0004
        /*0022*/ 	.short	0x0020
        /*0024*/ 	.byte	0x00, 0xf0, 0x11, 0x00


	//----- nvinfo : EIATTR_KPARAM_INFO
	.align		4
.L_17:
        /*0028*/ 	.byte	0x04, 0x17
        /*002a*/ 	.short	(.L_19 - .L_18)
.L_18:
        /*002c*/ 	.word	0x00000000
        /*0030*/ 	.short	0x0003
        /*0032*/ 	.short	0x0018
        /*0034*/ 	.byte	0x00, 0xf5, 0x21, 0x00


	//----- nvinfo : EIATTR_KPARAM_INFO
	.align		4
.L_19:
        /*0038*/ 	.byte	0x04, 0x17
        /*003a*/ 	.short	(.L_21 - .L_20)
.L_20:
        /*003c*/ 	.word	0x00000000
        /*0040*/ 	.short	0x0002
        /*0042*/ 	.short	0x0010
        /*0044*/ 	.byte	0x00, 0xf5, 0x21, 0x00


	//----- nvinfo : EIATTR_KPARAM_INFO
	.align		4
.L_21:
        /*0048*/ 	.byte	0x04, 0x17
        /*004a*/ 	.short	(.L_23 - .L_22)
.L_22:
        /*004c*/ 	.word	0x00000000
        /*0050*/ 	.short	0x0001
        /*0052*/ 	.short	0x0008
        /*0054*/ 	.byte	0x00, 0xf5, 0x21, 0x00


	//----- nvinfo : EIATTR_KPARAM_INFO
	.align		4
.L_23:
        /*0058*/ 	.byte	0x04, 0x17
        /*005a*/ 	.short	(.L_25 - .L_24)
.L_24:
        /*005c*/ 	.word	0x00000000
        /*0060*/ 	.short	0x0000
        /*0062*/ 	.short	0x0000
        /*0064*/ 	.byte	0x00, 0xf5, 0x21, 0x00


	//----- nvinfo : EIATTR_SPARSE_MMA_MASK
	.align		4
.L_25:
        /*0068*/ 	.byte	0x03, 0x50
        /*006a*/ 	.short	0x0000


	//----- nvinfo : EIATTR_MAXREG_COUNT
	.align		4
        /*006c*/ 	.byte	0x03, 0x1b
        /*006e*/ 	.short	0x00ff


	//----- nvinfo : EIATTR_NUM_BARRIERS
	.align		4
        /*0070*/ 	.byte	0x02, 0x4c
        /*0072*/ 	.byte	0x01
	.zero		1


	//----- nvinfo : EIATTR_MERCURY_ISA_VERSION
	.align		4
        /*0074*/ 	.byte	0x03, 0x5f
        /*0076*/ 	.short	0x0101


	//----- nvinfo : EIATTR_COOP_GROUP_MASK_REGIDS
	.align		4
        /*0078*/ 	.byte	0x04, 0x29
        /*007a*/ 	.short	(.L_27 - .L_26)


	//   ....[0]....
.L_26:
        /*007c*/ 	.word	0xffffffff


	//   ....[1]....
        /*0080*/ 	.word	0xffffffff


	//   ....[2]....
        /*0084*/ 	.word	0xffffffff


	//   ....[3]....
        /*0088*/ 	.word	0xffffffff


	//   ....[4]....
        /*008c*/ 	.word	0xffffffff


	//   ....[5]....
        /*0090*/ 	.word	0xffffffff


	//   ....[6]....
        /*0094*/ 	.word	0xffffffff


	//   ....[7]....
        /*0098*/ 	.word	0xffffffff


	//   ....[8]....
        /*009c*/ 	.word	0xffffffff


	//   ....[9]....
        /*00a0*/ 	.word	0xffffffff


	//   ....[10]....
        /*00a4*/ 	.word	0xffffffff


	//   ....[11]....
        /*00a8*/ 	.word	0xffffffff


	//   ....[12]....
        /*00ac*/ 	.word	0xffffffff


	//   ....[13]....
        /*00b0*/ 	.word	0xffffffff


	//   ....[14]....
        /*00b4*/ 	.word	0xffffffff


	//   ....[15]....
        /*00b8*/ 	.word	0xffffffff


	//   ....[16]....
        /*00bc*/ 	.word	0xffffffff


	//   ....[17]....
        /*00c0*/ 	.word	0xffffffff


	//   ....[18]....
        /*00c4*/ 	.word	0xffffffff


	//   ....[19]....
        /*00c8*/ 	.word	0xffffffff


	//   ....[20]....
        /*00cc*/ 	.word	0xffffffff


	//   ....[21]....
        /*00d0*/ 	.word	0xffffffff


	//   ....[22]....
        /*00d4*/ 	.word	0xffffffff


	//   ....[23]....
        /*00d8*/ 	.word	0xffffffff


	//   ....[24]....
        /*00dc*/ 	.word	0x0500000d


	//   ....[25]....
        /*00e0*/ 	.word	0x0500000d


	//   ....[26]....
        /*00e4*/ 	.word	0x0500000d


	//   ....[27]....
        /*00e8*/ 	.word	0x0500000d


	//   ....[28]....
        /*00ec*/ 	.word	0x0500000d


	//   ....[29]....
        /*00f0*/ 	.word	0x0500000d


	//   ....[30]....
        /*00f4*/ 	.word	0x0500000d


	//   ....[31]....
        /*00f8*/ 	.word	0x0500000d


	//   ....[32]....
        /*00fc*/ 	.word	0x0500000d


	//   ....[33]....
        /*0100*/ 	.word	0x0500000d


	//   ....[34]....
        /*0104*/ 	.word	0x0500000d


	//   ....[35]....
        /*0108*/ 	.word	0x0500000d


	//----- nvinfo : EIATTR_COOP_GROUP_INSTR_OFFSETS
	.align		4
.L_27:
        /*010c*/ 	.byte	0x04, 0x28
        /*010e*/ 	.short	(.L_29 - .L_28)


	//   ....[0]....
.L_28:
        /*0110*/ 	.word	0x00000260


	//   ....[1]....
        /*0114*/ 	.word	0x00000290


	//   ....[2]....
        /*0118*/ 	.word	0x00000330


	//   ....[3]....
        /*011c*/ 	.word	0x00000360


	//   ....[4]....
        /*0120*/ 	.word	0x00000410


	//   ....[5]....
        /*0124*/ 	.word	0x00000440


	//   ....[6]....
        /*0128*/ 	.word	0x000004f0


	//   ....[7]....
        /*012c*/ 	.word	0x00000520


	//   ....[8]....
        /*0130*/ 	.word	0x000005d0


	//   ....[9]....
        /*0134*/ 	.word	0x00000610


	//   ....[10]....
        /*0138*/ 	.word	0x000006e0


	//   ....[11]....
        /*013c*/ 	.word	0x000006f0


	//   ....[12]....
        /*0140*/ 	.word	0x000007d0


	//   ....[13]....
        /*0144*/ 	.word	0x000007e0


	//   ....[14]....
        /*0148*/ 	.word	0x000008d0


	//   ....[15]....
        /*014c*/ 	.word	0x000008e0


	//   ....[16]....
        /*0150*/ 	.word	0x000009d0


	//   ....[17]....
        /*0154*/ 	.word	0x000009e0


	//   ....[18]....
        /*0158*/ 	.word	0x00000ad0


	//   ....[19]....
        /*015c*/ 	.word	0x00000ae0


	//   ....[20]....
        /*0160*/ 	.word	0x00000bd0


	//   ....[21]....
        /*0164*/ 	.word	0x00000be0


	//   ....[22]....
        /*0168*/ 	.word	0x00000cc0


	//   ....[23]....
        /*016c*/ 	.word	0x00000cd0


	//   ....[24]....
        /*0170*/ 	.word	0x00000f40


	//   ....[25]....
        /*0174*/ 	.word	0x00000f90


	//   ....[26]....
        /*0178*/ 	.word	0x00001030


	//   ....[27]....
        /*017c*/ 	.word	0x000010c0


	//   ....[28]....
        /*0180*/ 	.word	0x00001160


	//   ....[29]....
        /*0184*/ 	.word	0x000011f0


	//   ....[30]....
        /*0188*/ 	.word	0x00001290


	//   ....[31]....
        /*018c*/ 	.word	0x00001320


	//   ....[32]....
        /*0190*/ 	.word	0x000013c0


	//   ....[33]....
        /*0194*/ 	.word	0x00001450


	//   ....[34]....
        /*0198*/ 	.word	0x000014e0


	//   ....[35]....
        /*019c*/ 	.word	0x00001570


	//----- nvinfo : EIATTR_VRC_CTA_INIT_COUNT
	.align		4
.L_29:
        /*01a0*/ 	.byte	0x02, 0x4a
	.zero		1
	.zero		1


	//----- nvinfo : EIATTR_EXIT_INSTR_OFFSETS
	.align		4
        /*01a4*/ 	.byte	0x04, 0x1c
        /*01a6*/ 	.short	(.L_31 - .L_30)


	//   ....[0]....
.L_30:
        /*01a8*/ 	.word	0x000001c0


	//   ....[1]....
        /*01ac*/ 	.word	0x00000ee0


	//----- nvinfo : EIATTR_CRS_STACK_SIZE
	.align		4
.L_31:
        /*01b0*/ 	.byte	0x04, 0x1e
        /*01b2*/ 	.short	(.L_33 - .L_32)
.L_32:
        /*01b4*/ 	.word	0x00000000


	//----- nvinfo : EIATTR_CBANK_PARAM_SIZE
	.align		4
.L_33:
        /*01b8*/ 	.byte	0x03, 0x19
        /*01ba*/ 	.short	0x0028


	//----- nvinfo : EIATTR_PARAM_CBANK
	.align		4
        /*01bc*/ 	.byte	0x04, 0x0a
        /*01be*/ 	.short	(.L_35 - .L_34)
	.align		4
.L_34:
        /*01c0*/ 	.word	index@(.nv.constant0._Z17topk_stage2_mergePKfPKiPfPiii)
        /*01c4*/ 	.short	0x0380
        /*01c6*/ 	.short	0x0028


	//----- nvinfo : EIATTR_SW_WAR
	.align		4
.L_35:
        /*01c8*/ 	.byte	0x04, 0x36
        /*01ca*/ 	.short	(.L_37 - .L_36)
.L_36:
        /*01cc*/ 	.word	0x00000008
.L_37:


//--------------------- .nv.info._Z21topk_stage1_iterativePKfPfPiii --------------------------
	.section	.nv.info._Z21topk_stage1_iterativePKfPfPiii,"",@"SHT_CUDA_INFO"
	.sectionflags	@""
	.align	4


	//----- nvinfo : EIATTR_CUDA_API_VERSION
	.align		4
        /*0000*/ 	.byte	0x04, 0x37
        /*0002*/ 	.short	(.L_39 - .L_38)
.L_38:
        /*0004*/ 	.word	0x00000082


	//----- nvinfo : EIATTR_KPARAM_INFO
	.align		4
.L_39:
        /*0008*/ 	.byte	0x04, 0x17
        /*000a*/ 	.short	(.L_41 - .L_40)
.L_40:
        /*000c*/ 	.word	0x00000000
        /*0010*/ 	.short	0x0004
        /*0012*/ 	.short	0x001c
        /*0014*/ 	.byte	0x00, 0xf0, 0x11, 0x00


	//----- nvinfo : EIATTR_KPARAM_INFO
	.align		4
.L_41:
        /*0018*/ 	.byte	0x04, 0x17
        /*001a*/ 	.short	(.L_43 - .L_42)
.L_42:
        /*001c*/ 	.word	0x00000000
        /*0020*/ 	.short	0x0003
        /*0022*/ 	.short	0x0018
        /*0024*/ 	.byte	0x00, 0xf0, 0x11, 0x00


	//----- nvinfo : EIATTR_KPARAM_INFO
	.align		4
.L_43:
        /*0028*/ 	.byte	0x04, 0x17
        /*002a*/ 	.short	(.L_45 - .L_44)
.L_44:
        /*002c*/ 	.word	0x00000000
        /*0030*/ 	.short	0x0002
        /*0032*/ 	.short	0x0010
        /*0034*/ 	.byte	0x00, 0xf5, 0x21, 0x00


	//----- nvinfo : EIATTR_KPARAM_INFO
	.align		4
.L_45:
        /*0038*/ 	.byte	0x04, 0x17
        /*003a*/ 	.short	(.L_47 - .L_46)
.L_46:
        /*003c*/ 	.word	0x00000000
        /*0040*/ 	.short	0x0001
        /*0042*/ 	.short	0x0008
        /*0044*/ 	.byte	0x00, 0xf5, 0x21, 0x00


	//----- nvinfo : EIATTR_KPARAM_INFO
	.align		4
.L_47:
        /*0048*/ 	.byte	0x04, 0x17
        /*004a*/ 	.short	(.L_49 - .L_48)
.L_48:
        /*004c*/ 	.word	0x00000000
        /*0050*/ 	.short	0x0000
        /*0052*/ 	.short	0x0000
        /*0054*/ 	.byte	0x00, 0xf5, 0x21, 0x00


	//----- nvinfo : EIATTR_SPARSE_MMA_MASK
	.align		4
.L_49:
        /*0058*/ 	.byte	0x03, 0x50
        /*005a*/ 	.short	0x0000


	//----- nvinfo : EIATTR_MAXREG_COUNT
	.align		4
        /*005c*/ 	.byte	0x03, 0x1b
        /*005e*/ 	.short	0x00ff


	//----- nvinfo : EIATTR_NUM_BARRIERS
	.align		4
        /*0060*/ 	.byte	0x02, 0x4c
        /*0062*/ 	.byte	0x01
	.zero		1


	//----- nvinfo : EIATTR_MERCURY_ISA_VERSION
	.align		4
        /*0064*/ 	.byte	0x03, 0x5f
        /*0066*/ 	.short	0x0101


	//----- nvinfo : EIATTR_COOP_GROUP_MASK_REGIDS
	.align		4
        /*0068*/ 	.byte	0x04, 0x29
        /*006a*/ 	.short	(.L_51 - .L_50)


	//   ....[0]....
.L_50:
        /*006c*/ 	.word	0xffffffff


	//   ....[1]....
        /*0070*/ 	.word	0xffffffff


	//   ....[2]....
        /*0074*/ 	.word	0xffffffff


	//   ....[3]....
        /*0078*/ 	.word	0xffffffff


	//   ....[4]....
        /*007c*/ 	.word	0xffffffff


	//   ....[5]....
        /*0080*/ 	.word	0xffffffff


	//   ....[6]....
        /*0084*/ 	.word	0xffffffff


	//   ....[7]....
        /*0088*/ 	.word	0xffffffff


	//   ....[8]....
        /*008c*/ 	.word	0xffffffff


	//   ....[9]....
        /*0090*/ 	.word	0xffffffff


	//   ....[10]....
        /*0094*/ 	.word	0xffffffff


	//   ....[11]....
        /*0098*/ 	.word	0xffffffff


	//   ....[12]....
        /*009c*/ 	.word	0xffffffff


	//   ....[13]....
        /*00a0*/ 	.word	0xffffffff


	//   ....[14]....
        /*00a4*/ 	.word	0xffffffff


	//   ....[15]....
        /*00a8*/ 	.word	0xffffffff


	//   ....[16]....
        /*00ac*/ 	.word	0xffffffff


	//   ....[17]....
        /*00b0*/ 	.word	0xffffffff


	//   ....[18]....
        /*00b4*/ 	.word	0xffffffff


	//   ....[19]....
        /*00b8*/ 	.word	0xffffffff


	//   ....[20]....
        /*00bc*/ 	.word	0xffffffff


	//   ....[21]....
        /*00c0*/ 	.word	0xffffffff


	//   ....[22]....
        /*00c4*/ 	.word	0xffffffff


	//   ....[23]....
        /*00c8*/ 	.word	0xffffffff


	//   ....[24]....
        /*00cc*/ 	.word	0x0500000e


	//   ....[25]....
        /*00d0*/ 	.word	0x0500000e


	//   ....[26]....
        /*00d4*/ 	.word	0x0500000e


	//   ....[27]....
        /*00d8*/ 	.word	0x0500000e


	//   ....[28]....
        /*00dc*/ 	.word	0x0500000e


	//   ....[29]....
        /*00e0*/ 	.word	0x0500000e


	//   ....[30]....
        /*00e4*/ 	.word	0x0500000e


	//   ....[31]....
        /*00e8*/ 	.word	0x0500000e


	//   ....[32]....
        /*00ec*/ 	.word	0x0500000e


	//   ....[33]....
        /*00f0*/ 	.word	0x0500000e


	//   ....[34]....
        /*00f4*/ 	.word	0x0500000e


	//   ....[35]....
        /*00f8*/ 	.word	0x0500000e


	//----- nvinfo : EIATTR_COOP_GROUP_INSTR_OFFSETS
	.align		4
.L_51:
        /*00fc*/ 	.byte	0x04, 0x28
        /*00fe*/ 	.short	(.L_53 - .L_52)


	//   ....[0]....
.L_52:
        /*0100*/ 	.word	0x00001250


	//   ....[1]....
        /*0104*/ 	.word	0x00001280


	//   ....[2]....
        /*0108*/ 	.word	0x00001320


	//   ....[3]....
        /*010c*/ 	.word	0x00001350


	//   ....[4]....
        /*0110*/ 	.word	0x00001400


	//   ....[5]....
        /*0114*/ 	.word	0x00001430


	//   ....[6]....
        /*0118*/ 	.word	0x000014e0


	//   ....[7]....
        /*011c*/ 	.word	0x00001510


	//   ....[8]....
        /*0120*/ 	.word	0x000015c0


	//   ....[9]....
        /*0124*/ 	.word	0x000015f0


	//   ....[10]....
        /*0128*/ 	.word	0x000016c0


	//   ....[11]....
        /*012c*/ 	.word	0x000016d0


	//   ....[12]....
        /*0130*/ 	.word	0x000017b0


	//   ....[13]....
        /*0134*/ 	.word	0x000017c0


	//   ....[14]....
        /*0138*/ 	.word	0x000018b0


	//   ....[15]....
        /*013c*/ 	.word	0x000018c0


	//   ....[16]....
        /*0140*/ 	.word	0x000019b0


	//   ....[17]....
        /*0144*/ 	.word	0x000019c0


	//   ....[18]....
        /*0148*/ 	.word	0x00001ab0


	//   ....[19]....
        /*014c*/ 	.word	0x00001ac0


	//   ....[20]....
        /*0150*/ 	.word	0x00001bb0


	//   ....[21]....
        /*0154*/ 	.word	0x00001bc0


	//   ....[22]....
        /*0158*/ 	.word	0x00001ca0


	//   ....[23]....
        /*015c*/ 	.word	0x00001cb0


	//   ....[24]....
        /*0160*/ 	.word	0x00001f20


	//   ....[25]....
        /*0164*/ 	.word	0x00001f70


	//   ....[26]....
        /*0168*/ 	.word	0x00002010


	//   ....[27]....
        /*016c*/ 	.word	0x000020a0


	//   ....[28]....
        /*0170*/ 	.word	0x00002140


	//   ....[29]....
        /*0174*/ 	.word	0x000021d0


	//   ....[30]....
        /*0178*/ 	.word	0x00002270


	//   ....[31]....
        /*017c*/ 	.word	0x00002300


	//   ....[32]....
        /*0180*/ 	.word	0x000023a0


	//   ....[33]....
        /*0184*/ 	.word	0x00002430


	//   ....[34]....
        /*0188*/ 	.word	0x000024b0


	//   ....[35]....
        /*018c*/ 	.word	0x00002540


	//----- nvinfo : EIATTR_VRC_CTA_INIT_COUNT
	.align		4
.L_53:
        /*0190*/ 	.byte	0x02, 0x4a
	.zero		1
	.zero		1


	//----- nvinfo : EIATTR_EXIT_INSTR_OFFSETS
	.align		4
        /*0194*/ 	.byte	0x04, 0x1c
        /*0196*/ 	.short	(.L_55 - .L_54)


	//   ....[0]....
.L_54:
        /*0198*/ 	.word	0x000011c0


	//   ....[1]....
        /*019c*/ 	.word	0x00001ec0


	//----- nvinfo : EIATTR_CRS_STACK_SIZE
	.align		4
.L_55:
        /*01a0*/ 	.byte	0x04, 0x1e
        /*01a2*/ 	.short	(.L_57 - .L_56)
.L_56:
        /*01a4*/ 	.word	0x00000000


	//----- nvinfo : EIATTR_CBANK_PARAM_SIZE
	.align		4
.L_57:
        /*01a8*/ 	.byte	0x03, 0x19
        /*01aa*/ 	.short	0x0020


	//----- nvinfo : EIATTR_PARAM_CBANK
	.align		4
        /*01ac*/ 	.byte	0x04, 0x0a
        /*01ae*/ 	.short	(.L_59 - .L_58)
	.align		4
.L_58:
        /*01b0*/ 	.word	index@(.nv.constant0._Z21topk_stage1_iterativePKfPfPiii)
        /*01b4*/ 	.short	0x0380
        /*01b6*/ 	.short	0x0020


	//----- nvinfo : EIATTR_SW_WAR
	.align		4
.L_59:
        /*01b8*/ 	.byte	0x04, 0x36
        /*01ba*/ 	.short	(.L_61 - .L_60)
.L_60:
        /*01bc*/ 	.word	0x00000008
.L_61:


//--------------------- .nv.callgraph             --------------------------
	.section	.nv.callgraph,"",@"SHT_CUDA_CALLGRAPH"
	.align	4
	.sectionentsize	8
	.align		4
        /*0000*/ 	.word	0x00000000
	.align		4
        /*0004*/ 	.word	0xffffffff
	.align		4
        /*0008*/ 	.word	0x00000000
	.align		4
        /*000c*/ 	.word	0xfffffffe
	.align		4
        /*0010*/ 	.word	0x00000000
	.align		4
        /*0014*/ 	.word	0xfffffffd
	.align		4
        /*0018*/ 	.word	0x00000000
	.align		4
        /*001c*/ 	.word	0xfffffffc


//--------------------- .text._Z17topk_stage2_mergePKfPKiPfPiii --------------------------
	.section	.text._Z17topk_stage2_mergePKfPKiPfPiii,"ax",@progbits
	.align	128
        .global         _Z17topk_stage2_mergePKfPKiPfPiii
        .type           _Z17topk_stage2_mergePKfPKiPfPiii,@function
        .size           _Z17topk_stage2_mergePKfPKiPfPiii,(.L_x_126 - _Z17topk_stage2_mergePKfPKiPfPiii)
        .other          _Z17topk_stage2_mergePKfPKiPfPiii,@"STO_CUDA_ENTRY STV_DEFAULT"
_Z17topk_stage2_mergePKfPKiPfPiii:
.text._Z17topk_stage2_mergePKfPKiPfPiii:
[----:B------:R-:W-:Y:S01]  /*0000*/  LDC R1, c[0x0][0x37c] ;  /* 0x0000df00ff017b82 */ /* 0x000fe20000000800 */
[----:B------:R-:W0:Y:S01]  /*0010*/  S2R R0, SR_TID.X ;  /* 0x0000000000007919 */ /* 0x000e220000002100 */
[----:B------:R-:W0:Y:S06]  /*0020*/  LDCU UR4, c[0x0][0x3a0] ;  /* 0x00007400ff0477ac */ /* 0x000e2c0008000800 */
[----:B------:R-:W1:Y:S01]  /*0030*/  LDC.64 R4, c[0x0][0x380] ;  /* 0x0000e000ff047b82 */ /* 0x000e620000000a00 */
[----:B------:R-:W2:Y:S07]  /*0040*/  LDCU.64 UR8, c[0x0][0x358] ;  /* 0x00006b00ff0877ac */ /* 0x000eae0008000a00 */
[----:B------:R-:W3:Y:S08]  /*0050*/  LDC.64 R6, c[0x0][0x388] ;  /* 0x0000e200ff067b82 */ /* 0x000ef00000000a00 */
[----:B------:R-:W4:Y:S08]  /*0060*/  S2UR UR10, SR_CgaCtaId ;  /* 0x00000000000a79c3 */ /* 0x000f300000008800 */
[----:B------:R-:W5:Y:S01]  /*0070*/  LDC R2, c[0x0][0x3a4] ;  /* 0x0000e900ff027b82 */ /* 0x000f620000000800 */
[----:B0-----:R-:W-:-:S13]  /*0080*/  ISETP.GE.AND P0, PT, R0, UR4, PT ;  /* 0x0000000400007c0c */ /* 0x001fda000bf06270 */
[----:B-1----:R-:W-:-:S04]  /*0090*/  @!P0 IMAD.WIDE.U32 R4, R0, 0x4, R4 ;  /* 0x0000000400048825 */ /* 0x002fc800078e0004 */
[----:B---3--:R-:W-:Y:S01]  /*00a0*/  @!P0 IMAD.WIDE.U32 R6, R0, 0x4, R6 ;  /* 0x0000000400068825 */ /* 0x008fe200078e0006 */
[----:B--2---:R-:W2:Y:S04]  /*00b0*/  @!P0 LDG.E.CONSTANT R8, desc[UR8][R4.64] ;  /* 0x0000000804088981 */ /* 0x004ea8000c1e9900 */
[----:B------:R-:W2:Y:S01]  /*00c0*/  @!P0 LDG.E.CONSTANT R9, desc[UR8][R6.64] ;  /* 0x0000000806098981 */ /* 0x000ea2000c1e9900 */
[----:B------:R-:W-:Y:S01]  /*00d0*/  UMOV UR5, 0x400 ;  /* 0x0000040000057882 */ /* 0x000fe20000000000 */
[----:B-----5:R-:W-:Y:S01]  /*00e0*/  ISETP.GE.AND P1, PT, R2, 0x1, PT ;  /* 0x000000010200780c */ /* 0x020fe20003f26270 */
[----:B------:R-:W-:Y:S01]  /*00f0*/  UIADD3 UR4, UPT, UPT, UR5, 0x100, URZ ;  /* 0x0000010005047890 */ /* 0x000fe2000fffe0ff */
[----:B------:R-:W-:Y:S03]  /*0100*/  BSSY.RECONVERGENT B0, `(.L_x_0) ;  /* 0x000000a000007945 */ /* 0x000fe60003800200 */
[----:B----4-:R-:W-:-:S06]  /*0110*/  ULEA UR4, UR10, UR4, 0x18 ;  /* 0x000000040a047291 */ /* 0x010fcc000f8ec0ff */
[----:B------:R-:W-:-:S05]  /*0120*/  LEA R2, R0, UR4, 0x3 ;  /* 0x0000000400027c11 */ /* 0x000fca000f8e18ff */
[----:B--2---:R0:W-:Y:S01]  /*0130*/  @!P0 STS.64 [R2], R8 ;  /* 0x0000000802008388 */ /* 0x0041e20000000a00 */
[----:B------:R-:W-:Y:S05]  /*0140*/  @!P0 BRA `(.L_x_1) ;  /* 0x0000000000148947 */ /* 0x000fea0003800000 */
[----:B------:R-:W1:Y:S02]  /*0150*/  LDCU UR6, c[0x0][0x360] ;  /* 0x00006c00ff0677ac */ /* 0x000e640008000800 */
[----:B-1----:R-:W-:-:S13]  /*0160*/  ISETP.GE.U32.AND P0, PT, R0, UR6, PT ;  /* 0x0000000600007c0c */ /* 0x002fda000bf06070 */
[----:B------:R-:W-:Y:S02]  /*0170*/  @!P0 IMAD.MOV.U32 R4, RZ, RZ, -0xeb60d36 ;  /* 0xf149f2caff048424 */ /* 0x000fe400078e00ff */
[----:B------:R-:W-:-:S05]  /*0180*/  @!P0 IMAD.MOV.U32 R5, RZ, RZ, -0x1 ;  /* 0xffffffffff058424 */ /* 0x000fca00078e00ff */
[----:B------:R1:W-:Y:S02]  /*0190*/  @!P0 STS.64 [R2], R4 ;  /* 0x0000000402008388 */ /* 0x0003e40000000a00 */
.L_x_1:
[----:B------:R-:W-:Y:S05]  /*01a0*/  BSYNC.RECONVERGENT B0 ;  /* 0x0000000000007941 */ /* 0x000fea0003800200 */
.L_x_0:
[----:B------:R-:W-:Y:S06]  /*01b0*/  BAR.SYNC.DEFER_BLOCKING 0x0 ;  /* 0x0000000000007b1d */ /* 0x000fec0000010000 */
[----:B------:R-:W-:Y:S05]  /*01c0*/  @!P1 EXIT ;  /* 0x000000000000994d */ /* 0x000fea0003800000 */
[----:B------:R-:W2:Y:S01]  /*01d0*/  LDCU UR11, c[0x0][0x360] ;  /* 0x00006c00ff0b77ac */ /* 0x000ea20008000800 */
[----:B-1----:R-:W-:Y:S01]  /*01e0*/  IMAD.MOV.U32 R4, RZ, RZ, RZ ;  /* 0x000000ffff047224 */ /* 0x002fe200078e00ff */
[----:B------:R-:W-:-:S06]  /*01f0*/  ULEA UR7, UR10, UR5, 0x18 ;  /* 0x000000050a077291 */ /* 0x000fcc000f8ec0ff */
[C---:B------:R-:W-:Y:S02]  /*0200*/  LEA.HI R3, R0.reuse, UR7, RZ, 0x1e ;  /* 0x0000000700037c11 */ /* 0x040fe4000f8ff0ff */
[----:B------:R-:W-:Y:S01]  /*0210*/  LEA R11, R0, UR7, 0x3 ;  /* 0x00000007000b7c11 */ /* 0x000fe2000f8e18ff */
[----:B--2---:R-:W-:-:S06]  /*0220*/  USHF.R.U32.HI UR6, URZ, 0x5, UR11 ;  /* 0x00000005ff067899 */ /* 0x004fcc000801160b */
[----:B------:R-:W-:-:S13]  /*0230*/  ISETP.GE.U32.AND P1, PT, R0, UR6, PT ;  /* 0x0000000600007c0c */ /* 0x000fda000bf26070 */
.L_x_34:
[----:B012---:R-:W1:Y:S01]  /*0240*/  LDS.64 R6, [R2] ;  /* 0x0000000002067984 */ /* 0x007e620000000a00 */
[----:B------:R-:W-:Y:S03]  /*0250*/  BSSY.RECONVERGENT B0, `(.L_x_2) ;  /* 0x000000d000007945 */ /* 0x000fe60003800200 */
[----:B-1-3--:R-:W1:Y:S01]  /*0260*/  SHFL.DOWN PT, R5, R6, 0x10, 0x1f ;  /* 0x0a001f0006057f89 */ /* 0x00ae6200000e0000 */
[----:B0-----:R-:W-:Y:S01]  /*0270*/  IMAD.MOV.U32 R9, RZ, RZ, R6 ;  /* 0x000000ffff097224 */ /* 0x001fe200078e0006 */
[----:B----4-:R-:W-:Y:S02]  /*0280*/  MOV R10, R7 ;  /* 0x00000007000a7202 */ /* 0x010fe40000000f00 */
[----:B------:R0:W2:Y:S01]  /*0290*/  SHFL.DOWN PT, R8, R7, 0x10, 0x1f ;  /* 0x0a001f0007087f89 */ /* 0x0000a200000e0000 */
[----:B-1----:R-:W-:-:S13]  /*02a0*/  FSETP.GT.AND P0, PT, R6, R5, PT ;  /* 0x000000050600720b */ /* 0x002fda0003f04000 */
[----:B0-2---:R-:W-:Y:S05]  /*02b0*/  @P0 BRA `(.L_x_3) ;  /* 0x0000000000180947 */ /* 0x005fea0003800000 */
[----:B------:R-:W-:Y:S01]  /*02c0*/  FSETP.GEU.AND P0, PT, R6, R5, PT ;  /* 0x000000050600720b */ /* 0x000fe20003f0e000 */
[----:B------:R-:W-:Y:S02]  /*02d0*/  IMAD.MOV.U32 R10, RZ, RZ, R8 ;  /* 0x000000ffff0a7224 */ /* 0x000fe400078e0008 */
[----:B------:R-:W-:-:S10]  /*02e0*/  IMAD.MOV.U32 R9, RZ, RZ, R5 ;  /* 0x000000ffff097224 */ /* 0x000fd400078e0005 */
[CC--:B------:R-:W-:Y:S02]  /*02f0*/  @P0 ISETP.GE.AND P2, PT, R7.reuse, R8.reuse, PT ;  /* 0x000000080700020c */ /* 0x0c0fe40003f46270 */
[----:B------:R-:W-:Y:S02]  /*0300*/  @P0 VIMNMX R10, PT, PT, R7, R8, PT ;  /* 0x00000008070a0248 */ /* 0x000fe40003fe0100 */
[----:B------:R-:W-:-:S09]  /*0310*/  @P0 FSEL R9, R6, R5, !P2 ;  /* 0x0000000506090208 */ /* 0x000fd20005000000 */
.L_x_3:
[----:B------:R-:W-:Y:S05]  /*0320*/  BSYNC.RECONVERGENT B0 ;  /* 0x0000000000007941 */ /* 0x000fea0003800200 */
.L_x_2:
[----:B------:R-:W0:Y:S01]  /*0330*/  SHFL.DOWN PT, R8, R9, 0x8, 0x1f ;  /* 0x09001f0009087f89 */ /* 0x000e2200000e0000 */
[----:B------:R-:W-:Y:S01]  /*0340*/  BSSY.RECONVERGENT B0, `(.L_x_4) ;  /* 0x000000c000007945 */ /* 0x000fe20003800200 */
[----:B------:R-:W-:Y:S02]  /*0350*/  IMAD.MOV.U32 R5, RZ, RZ, R9 ;  /* 0x000000ffff057224 */ /* 0x000fe400078e0009 */
[----:B------:R1:W2:Y:S01]  /*0360*/  SHFL.DOWN PT, R7, R10, 0x8, 0x1f ;  /* 0x09001f000a077f89 */ /* 0x0002a200000e0000 */
[----:B------:R-:W-:Y:S01]  /*0370*/  IMAD.MOV.U32 R6, RZ, RZ, R10 ;  /* 0x000000ffff067224 */ /* 0x000fe200078e000a */
[----:B0-----:R-:W-:-:S13]  /*0380*/  FSETP.GT.AND P0, PT, R9, R8, PT ;  /* 0x000000080900720b */ /* 0x001fda0003f04000 */
[----:B-12---:R-:W-:Y:S05]  /*0390*/  @P0 BRA `(.L_x_5) ;  /* 0x0000000000180947 */ /* 0x006fea0003800000 */
[----:B------:R-:W-:Y:S01]  /*03a0*/  FSETP.GEU.AND P0, PT, R9, R8, PT ;  /* 0x000000080900720b */ /* 0x000fe20003f0e000 */
[----:B------:R-:W-:Y:S01]  /*03b0*/  IMAD.MOV.U32 R5, RZ, RZ, R8 ;  /* 0x000000ffff057224 */ /* 0x000fe200078e0008 */
[----:B------:R-:W-:-:S11]  /*03c0*/  MOV R6, R7 ;  /* 0x0000000700067202 */ /* 0x000fd60000000f00 */
[----:B------:R-:W-:Y:S02]  /*03d0*/  @P0 ISETP.GE.AND P2, PT, R10, R7, PT ;  /* 0x000000070a00020c */ /* 0x000fe40003f46270 */
[----:B------:R-:W-:Y:S02]  /*03e0*/  @P0 VIMNMX R6, PT, PT, R7, R10, PT ;  /* 0x0000000a07060248 */ /* 0x000fe40003fe0100 */
[----:B------:R-:W-:-:S09]  /*03f0*/  @P0 FSEL R5, R9, R8, !P2 ;  /* 0x0000000809050208 */ /* 0x000fd20005000000 */
.L_x_5:
[----:B------:R-:W-:Y:S05]  /*0400*/  BSYNC.RECONVERGENT B0 ;  /* 0x0000000000007941 */ /* 0x000fea0003800200 */
.L_x_4:
[----:B------:R-:W0:Y:S01]  /*0410*/  SHFL.DOWN PT, R10, R5, 0x4, 0x1f ;  /* 0x08801f00050a7f89 */ /* 0x000e2200000e0000 */
[----:B------:R-:W-:Y:S01]  /*0420*/  BSSY.RECONVERGENT B0, `(.L_x_6) ;  /* 0x000000c000007945 */ /* 0x000fe20003800200 */
[----:B------:R-:W-:Y:S02]  /*0430*/  IMAD.MOV.U32 R7, RZ, RZ, R5 ;  /* 0x000000ffff077224 */ /* 0x000fe400078e0005 */
[----:B------:R1:W2:Y:S01]  /*0440*/  SHFL.DOWN PT, R9, R6, 0x4, 0x1f ;  /* 0x08801f0006097f89 */ /* 0x0002a200000e0000 */
[----:B------:R-:W-:Y:S01]  /*0450*/  IMAD.MOV.U32 R8, RZ, RZ, R6 ;  /* 0x000000ffff087224 */ /* 0x000fe200078e0006 */
[----:B0-----:R-:W-:-:S13]  /*0460*/  FSETP.GT.AND P0, PT, R5, R10, PT ;  /* 0x0000000a0500720b */ /* 0x001fda0003f04000 */
[----:B-12---:R-:W-:Y:S05]  /*0470*/  @P0 BRA `(.L_x_7) ;  /* 0x0000000000180947 */ /* 0x006fea0003800000 */
[-C--:B------:R-:W-:Y:S01]  /*0480*/  FSETP.GEU.AND P0, PT, R5, R10.reuse, PT ;  /* 0x0000000a0500720b */ /* 0x080fe20003f0e000 */
[----:B------:R-:W-:Y:S01]  /*0490*/  IMAD.MOV.U32 R8, RZ, RZ, R9 ;  /* 0x000000ffff087224 */ /* 0x000fe200078e0009 */
[----:B------:R-:W-:-:S11]  /*04a0*/  MOV R7, R10 ;  /* 0x0000000a00077202 */ /* 0x000fd60000000f00 */
[----:B------:R-:W-:Y:S02]  /*04b0*/  @P0 ISETP.GE.AND P2, PT, R6, R9, PT ;  /* 0x000000090600020c */ /* 0x000fe40003f46270 */
[----:B------:R-:W-:Y:S02]  /*04c0*/  @P0 VIMNMX R8, PT, PT, R9, R6, PT ;  /* 0x0000000609080248 */ /* 0x000fe40003fe0100 */
[----:B------:R-:W-:-:S09]  /*04d0*/  @P0 FSEL R7, R5, R10, !P2 ;  /* 0x0000000a05070208 */ /* 0x000fd20005000000 */
.L_x_7:
[----:B------:R-:W-:Y:S05]  /*04e0*/  BSYNC.RECONVERGENT B0 ;  /* 0x0000000000007941 */ /* 0x000fea0003800200 */
.L_x_6:
        /* <DEDUP_REMOVED lines=8> */
[----:B------:R-:W-:Y:S02]  /*0570*/  IMAD.MOV.U32 R6, RZ, RZ, R9 ;  /* 0x000000ffff067224 */ /* 0x000fe400078e0009 */
[----:B------:R-:W-:-:S10]  /*0580*/  IMAD.MOV.U32 R5, RZ, RZ, R10 ;  /* 0x000000ffff057224 */ /* 0x000fd400078e000a */
[----:B------:R-:W-:Y:S02]  /*0590*/  @P0 ISETP.GE.AND P2, PT, R8, R9, PT ;  /* 0x000000090800020c */ /* 0x000fe40003f46270 */
[----:B------:R-:W-:Y:S02]  /*05a0*/  @P0 VIMNMX R6, PT, PT, R9, R8, PT ;  /* 0x0000000809060248 */ /* 0x000fe40003fe0100 */
[----:B------:R-:W-:-:S09]  /*05b0*/  @P0 FSEL R5, R7, R10, !P2 ;  /* 0x0000000a07050208 */ /* 0x000fd20005000000 */
.L_x_9:
[----:B------:R-:W-:Y:S05]  /*05c0*/  BSYNC.RECONVERGENT B0 ;  /* 0x0000000000007941 */ /* 0x000fea0003800200 */
.L_x_8:
[----:B------:R-:W0:Y:S01]  /*05d0*/  SHFL.DOWN PT, R12, R5, 0x1, 0x1f ;  /* 0x08201f00050c7f89 */ /* 0x000e2200000e0000 */
[----:B------:R-:W1:Y:S01]  /*05e0*/  LDCU UR5, c[0x0][0x3a0] ;  /* 0x00007400ff0577ac */ /* 0x000e620008000800 */
[----:B------:R-:W-:Y:S01]  /*05f0*/  BSSY.RECONVERGENT B0, `(.L_x_10) ;  /* 0x000000c000007945 */ /* 0x000fe20003800200 */
[----:B------:R-:W-:Y:S01]  /*0600*/  MOV R8, R5 ;  /* 0x0000000500087202 */ /* 0x000fe20000000f00 */
[----:B------:R2:W3:Y:S01]  /*0610*/  SHFL.DOWN PT, R7, R6, 0x1, 0x1f ;  /* 0x08201f0006077f89 */ /* 0x0004e200000e0000 */
[----:B------:R-:W-:Y:S01]  /*0620*/  IMAD.MOV.U32 R10, RZ, RZ, R6 ;  /* 0x000000ffff0a7224 */ /* 0x000fe200078e0006 */
[----:B0-----:R-:W-:-:S13]  /*0630*/  FSETP.GT.AND P0, PT, R5, R12, PT ;  /* 0x0000000c0500720b */ /* 0x001fda0003f04000 */
[----:B-123--:R-:W-:Y:S05]  /*0640*/  @P0 BRA `(.L_x_11) ;  /* 0x0000000000180947 */ /* 0x00efea0003800000 */
[----:B------:R-:W-:Y:S01]  /*0650*/  FSETP.GEU.AND P0, PT, R5, R12, PT ;  /* 0x0000000c0500720b */ /* 0x000fe20003f0e000 */
[----:B------:R-:W-:Y:S02]  /*0660*/  IMAD.MOV.U32 R10, RZ, RZ, R7 ;  /* 0x000000ffff0a7224 */ /* 0x000fe400078e0007 */
[----:B------:R-:W-:-:S10]  /*0670*/  IMAD.MOV.U32 R8, RZ, RZ, R12 ;  /* 0x000000ffff087224 */ /* 0x000fd400078e000c */
[----:B------:R-:W-:Y:S02]  /*0680*/  @P0 ISETP.GE.AND P2, PT, R6, R7, PT ;  /* 0x000000070600020c */ /* 0x000fe40003f46270 */
[----:B------:R-:W-:Y:S02]  /*0690*/  @P0 VIMNMX R10, PT, PT, R7, R6, PT ;  /* 0x00000006070a0248 */ /* 0x000fe40003fe0100 */
[----:B------:R-:W-:-:S09]  /*06a0*/  @P0 FSEL R8, R5, R12, !P2 ;  /* 0x0000000c05080208 */ /* 0x000fd20005000000 */
.L_x_11:
[----:B------:R-:W-:Y:S05]  /*06b0*/  BSYNC.RECONVERGENT B0 ;  /* 0x0000000000007941 */ /* 0x000fea0003800200 */
.L_x_10:
[----:B------:R-:W-:-:S09]  /*06c0*/  UISETP.GT.U32.AND UP0, UPT, UR11, 0x20, UPT ;  /* 0x000000200b00788c */ /* 0x000fd2000bf04070 */
[----:B------:R-:W-:Y:S05]  /*06d0*/  BRA.U UP0, `(.L_x_12) ;  /* 0x00000001000c7547 */ /* 0x000fea000b800000 */
[----:B------:R0:W1:Y:S04]  /*06e0*/  SHFL.IDX PT, R5, R8, RZ, 0x1f ;  /* 0x00001fff08057589 */ /* 0x00006800000e0000 */
[----:B------:R-:W2:Y:S01]  /*06f0*/  SHFL.IDX PT, R10, R10, RZ, 0x1f ;  /* 0x00001fff0a0a7589 */ /* 0x000ea200000e0000 */
[----:B------:R-:W-:Y:S05]  /*0700*/  BRA `(.L_x_13) ;  /* 0x0000000400747947 */ /* 0x000fea0003800000 */
.L_x_12:
[----:B------:R-:W-:Y:S01]  /*0710*/  LOP3.LUT P0, RZ, R0, 0x1f, RZ, 0xc0, !PT ;  /* 0x0000001f00ff7812 */ /* 0x000fe2000780c0ff */
[----:B------:R-:W-:-:S12]  /*0720*/  BSSY B0, `(.L_x_14) ;  /* 0x0000057000007945 */ /* 0x000fd80003800000 */
[----:B------:R0:W-:Y:S04]  /*0730*/  @!P0 STS [R3], R8 ;  /* 0x0000000803008388 */ /* 0x0001e80000000800 */
[----:B------:R0:W-:Y:S01]  /*0740*/  @!P0 STS [R3+0x4], R10 ;  /* 0x0000040a03008388 */ /* 0x0001e20000000800 */
[----:B------:R-:W-:Y:S01]  /*0750*/  BAR.SYNC.DEFER_BLOCKING 0x0 ;  /* 0x0000000000007b1d */ /* 0x000fe20000010000 */
[----:B------:R-:W-:-:S13]  /*0760*/  ISETP.GT.U32.AND P0, PT, R0, 0x1f, PT ;  /* 0x0000001f0000780c */ /* 0x000fda0003f04070 */
[----:B0-----:R-:W-:Y:S05]  /*0770*/  @P0 BRA `(.L_x_15) ;  /* 0x0000000400440947 */ /* 0x001fea0003800000 */
[----:B------:R-:W-:Y:S01]  /*0780*/  IMAD.MOV.U32 R6, RZ, RZ, -0xeb60d36 ;  /* 0xf149f2caff067424 */ /* 0x000fe200078e00ff */
[----:B------:R-:W-:Y:S01]  /*0790*/  MOV R7, 0xffffffff ;  /* 0xffffffff00077802 */ /* 0x000fe20000000f00 */
[----:B------:R-:W-:-:S05]  /*07a0*/  UMOV UR6, 0xffffffff ;  /* 0xffffffff00067882 */ /* 0x000fca0000000000 */
[----:B------:R0:W1:Y:S01]  /*07b0*/  @!P1 LDS.64 R6, [R11] ;  /* 0x000000000b069984 */ /* 0x0000620000000a00 */
[----:B------:R-:W-:Y:S05]  /*07c0*/  BRA.DIV UR6, `(.L_x_16) ;  /* 0x0000000606c87947 */ /* 0x000fea000b800000 */
[----:B-1----:R1:W2:Y:S04]  /*07d0*/  SHFL.DOWN PT, R5, R6, 0x10, 0x1f ;  /* 0x0a001f0006057f89 */ /* 0x0022a800000e0000 */
[----:B------:R1:W3:Y:S02]  /*07e0*/  SHFL.DOWN PT, R8, R7, 0x10, 0x1f ;  /* 0x0a001f0007087f89 */ /* 0x0002e400000e0000 */
.L_x_37:
[----:B--2---:R-:W-:Y:S01]  /*07f0*/  FSETP.GT.AND P0, PT, R6, R5, PT ;  /* 0x000000050600720b */ /* 0x004fe20003f04000 */
[----:B------:R-:W-:Y:S01]  /*0800*/  BSSY.RECONVERGENT B1, `(.L_x_17) ;  /* 0x000000a000017945 */ /* 0x000fe20003800200 */
[----:B------:R-:W-:Y:S02]  /*0810*/  IMAD.MOV.U32 R9, RZ, RZ, R6 ;  /* 0x000000ffff097224 */ /* 0x000fe400078e0006 */
[----:B------:R-:W-:-:S09]  /*0820*/  IMAD.MOV.U32 R10, RZ, RZ, R7 ;  /* 0x000000ffff0a7224 */ /* 0x000fd200078e0007 */
[----:B------:R-:W-:Y:S05]  /*0830*/  @P0 BRA `(.L_x_18) ;  /* 0x0000000000180947 */ /* 0x000fea0003800000 */
[----:B------:R-:W-:Y:S01]  /*0840*/  FSETP.GEU.AND P0, PT, R6, R5, PT ;  /* 0x000000050600720b */ /* 0x000fe20003f0e000 */
[----:B---3--:R-:W-:Y:S02]  /*0850*/  IMAD.MOV.U32 R10, RZ, RZ, R8 ;  /* 0x000000ffff0a7224 */ /* 0x008fe400078e0008 */
[----:B------:R-:W-:-:S10]  /*0860*/  IMAD.MOV.U32 R9, RZ, RZ, R5 ;  /* 0x000000ffff097224 */ /* 0x000fd400078e0005 */
[----:B------:R-:W-:Y:S02]  /*0870*/  @P0 ISETP.GE.AND P2, PT, R7, R8, PT ;  /* 0x000000080700020c */ /* 0x000fe40003f46270 */
[----:B------:R-:W-:Y:S02]  /*0880*/  @P0 VIMNMX R10, PT, PT, R8, R7, PT ;  /* 0x00000007080a0248 */ /* 0x000fe40003fe0100 */
[----:B------:R-:W-:-:S09]  /*0890*/  @P0 FSEL R9, R6, R5, !P2 ;  /* 0x0000000506090208 */ /* 0x000fd20005000000 */
.L_x_18:
[----:B------:R-:W-:Y:S05]  /*08a0*/  BSYNC.RECONVERGENT B1 ;  /* 0x0000000000017941 */ /* 0x000fea0003800200 */
.L_x_17:
[----:B------:R-:W-:-:S03]  /*08b0*/  UMOV UR6, 0xffffffff ;  /* 0xffffffff00067882 */ /* 0x000fc60000000000 */
[----:B------:R-:W-:Y:S05]  /*08c0*/  BRA.DIV UR6, `(.L_x_19) ;  /* 0x0000000606c07947 */ /* 0x000fea000b800000 */
[----:B-1----:R1:W2:Y:S04]  /*08d0*/  SHFL.DOWN PT, R6, R9, 0x8, 0x1f ;  /* 0x09001f0009067f89 */ /* 0x0022a800000e0000 */
[----:B------:R1:W4:Y:S02]  /*08e0*/  SHFL.DOWN PT, R5, R10, 0x8, 0x1f ;  /* 0x09001f000a057f89 */ /* 0x00032400000e0000 */
.L_x_41:
[----:B--2---:R-:W-:Y:S01]  /*08f0*/  FSETP.GT.AND P0, PT, R9, R6, PT ;  /* 0x000000060900720b */ /* 0x004fe20003f04000 */
[----:B------:R-:W-:Y:S01]  /*0900*/  BSSY.RECONVERGENT B1, `(.L_x_20) ;  /* 0x000000a000017945 */ /* 0x000fe20003800200 */
[----:B------:R-:W-:Y:S01]  /*0910*/  MOV R7, R9 ;  /* 0x0000000900077202 */ /* 0x000fe20000000f00 */
[----:B---3--:R-:W-:-:S10]  /*0920*/  IMAD.MOV.U32 R8, RZ, RZ, R10 ;  /* 0x000000ffff087224 */ /* 0x008fd400078e000a */
[----:B------:R-:W-:Y:S05]  /*0930*/  @P0 BRA `(.L_x_21) ;  /* 0x0000000000180947 */ /* 0x000fea0003800000 */
[----:B------:R-:W-:Y:S01]  /*0940*/  FSETP.GEU.AND P0, PT, R9, R6, PT ;  /* 0x000000060900720b */ /* 0x000fe20003f0e000 */
[----:B----4-:R-:W-:Y:S02]  /*0950*/  IMAD.MOV.U32 R8, RZ, RZ, R5 ;  /* 0x000000ffff087224 */ /* 0x010fe400078e0005 */
[----:B------:R-:W-:-:S10]  /*0960*/  IMAD.MOV.U32 R7, RZ, RZ, R6 ;  /* 0x000000ffff077224 */ /* 0x000fd400078e0006 */
[----:B------:R-:W-:Y:S02]  /*0970*/  @P0 ISETP.GE.AND P2, PT, R10, R5, PT ;  /* 0x000000050a00020c */ /* 0x000fe40003f46270 */
[----:B------:R-:W-:Y:S02]  /*0980*/  @P0 VIMNMX R8, PT, PT, R5, R10, PT ;  /* 0x0000000a05080248 */ /* 0x000fe40003fe0100 */
[----:B------:R-:W-:-:S09]  /*0990*/  @P0 FSEL R7, R9, R6, !P2 ;  /* 0x0000000609070208 */ /* 0x000fd20005000000 */
.L_x_21:
[----:B------:R-:W-:Y:S05]  /*09a0*/  BSYNC.RECONVERGENT B1 ;  /* 0x0000000000017941 */ /* 0x000fea0003800200 */
.L_x_20:
[----:B------:R-:W-:-:S03]  /*09b0*/  UMOV UR6, 0xffffffff ;  /* 0xffffffff00067882 */ /* 0x000fc60000000000 */
[----:B------:R-:W-:Y:S05]  /*09c0*/  BRA.DIV UR6, `(.L_x_22) ;  /* 0x0000000606cc7947 */ /* 0x000fea000b800000 */
[----:B------:R2:W3:Y:S04]  /*09d0*/  SHFL.DOWN PT, R6, R7, 0x4, 0x1f ;  /* 0x08801f0007067f89 */ /* 0x0004e800000e0000 */
[----:B----4-:R2:W4:Y:S02]  /*09e0*/  SHFL.DOWN PT, R5, R8, 0x4, 0x1f ;  /* 0x08801f0008057f89 */ /* 0x01052400000e0000 */
.L_x_45:
[----:B---3--:R-:W-:Y:S01]  /*09f0*/  FSETP.GT.AND P0, PT, R7, R6, PT ;  /* 0x000000060700720b */ /* 0x008fe20003f04000 */
[----:B------:R-:W-:Y:S01]  /*0a00*/  BSSY.RECONVERGENT B1, `(.L_x_23) ;  /* 0x000000a000017945 */ /* 0x000fe20003800200 */
[----:B-1----:R-:W-:Y:S01]  /*0a10*/  IMAD.MOV.U32 R9, RZ, RZ, R7 ;  /* 0x000000ffff097224 */ /* 0x002fe200078e0007 */
[----:B------:R-:W-:-:S10]  /*0a20*/  MOV R10, R8 ;  /* 0x00000008000a7202 */ /* 0x000fd40000000f00 */
[----:B------:R-:W-:Y:S05]  /*0a30*/  @P0 BRA `(.L_x_24) ;  /* 0x0000000000180947 */ /* 0x000fea0003800000 */
[----:B------:R-:W-:Y:S01]  /*0a40*/  FSETP.GEU.AND P0, PT, R7, R6, PT ;  /* 0x000000060700720b */ /* 0x000fe20003f0e000 */
[----:B----4-:R-:W-:Y:S02]  /*0a50*/  IMAD.MOV.U32 R10, RZ, RZ, R5 ;  /* 0x000000ffff0a7224 */ /* 0x010fe400078e0005 */
[----:B------:R-:W-:-:S10]  /*0a60*/  IMAD.MOV.U32 R9, RZ, RZ, R6 ;  /* 0x000000ffff097224 */ /* 0x000fd400078e0006 */
[----:B------:R-:W-:Y:S02]  /*0a70*/  @P0 ISETP.GE.AND P2, PT, R8, R5, PT ;  /* 0x000000050800020c */ /* 0x000fe40003f46270 */
[----:B------:R-:W-:Y:S02]  /*0a80*/  @P0 VIMNMX R10, PT, PT, R5, R8, PT ;  /* 0x00000008050a0248 */ /* 0x000fe40003fe0100 */
[----:B------:R-:W-:-:S09]  /*0a90*/  @P0 FSEL R9, R7, R6, !P2 ;  /* 0x0000000607090208 */ /* 0x000fd20005000000 */
.L_x_24:
[----:B------:R-:W-:Y:S05]  /*0aa0*/  BSYNC.RECONVERGENT B1 ;  /* 0x0000000000017941 */ /* 0x000fea0003800200 */
.L_x_23:
[----:B------:R-:W-:-:S03]  /*0ab0*/  UMOV UR6, 0xffffffff ;  /* 0xffffffff00067882 */ /* 0x000fc60000000000 */
[----:B------:R-:W-:Y:S05]  /*0ac0*/  BRA.DIV UR6, `(.L_x_25) ;  /* 0x0000000606d87947 */ /* 0x000fea000b800000 */
[----:B------:R1:W3:Y:S04]  /*0ad0*/  SHFL.DOWN PT, R6, R9, 0x2, 0x1f ;  /* 0x08401f0009067f89 */ /* 0x0002e800000e0000 */
[----:B----4-:R1:W4:Y:S02]  /*0ae0*/  SHFL.DOWN PT, R5, R10, 0x2, 0x1f ;  /* 0x08401f000a057f89 */ /* 0x01032400000e0000 */
.L_x_49:
[----:B---3--:R-:W-:Y:S01]  /*0af0*/  FSETP.GT.AND P0, PT, R9, R6, PT ;  /* 0x000000060900720b */ /* 0x008fe20003f04000 */
[----:B------:R-:W-:Y:S01]  /*0b00*/  BSSY.RECONVERGENT B1, `(.L_x_26) ;  /* 0x000000a000017945 */ /* 0x000fe20003800200 */
[----:B--2---:R-:W-:Y:S02]  /*0b10*/  IMAD.MOV.U32 R7, RZ, RZ, R9 ;  /* 0x000000ffff077224 */ /* 0x004fe400078e0009 */
[----:B------:R-:W-:-:S09]  /*0b20*/  IMAD.MOV.U32 R12, RZ, RZ, R10 ;  /* 0x000000ffff0c7224 */ /* 0x000fd200078e000a */
[----:B------:R-:W-:Y:S05]  /*0b30*/  @P0 BRA `(.L_x_27) ;  /* 0x0000000000180947 */ /* 0x000fea0003800000 */
[----:B------:R-:W-:Y:S01]  /*0b40*/  FSETP.GEU.AND P0, PT, R9, R6, PT ;  /* 0x000000060900720b */ /* 0x000fe20003f0e000 */
[----:B------:R-:W-:Y:S01]  /*0b50*/  IMAD.MOV.U32 R7, RZ, RZ, R6 ;  /* 0x000000ffff077224 */ /* 0x000fe200078e0006 */
[----:B----4-:R-:W-:-:S11]  /*0b60*/  MOV R12, R5 ;  /* 0x00000005000c7202 */ /* 0x010fd60000000f00 */
[----:B------:R-:W-:Y:S02]  /*0b70*/  @P0 ISETP.GE.AND P2, PT, R10, R5, PT ;  /* 0x000000050a00020c */ /* 0x000fe40003f46270 */
[----:B------:R-:W-:Y:S02]  /*0b80*/  @P0 VIMNMX R12, PT, PT, R5, R10, PT ;  /* 0x0000000a050c0248 */ /* 0x000fe40003fe0100 */
[----:B------:R-:W-:-:S09]  /*0b90*/  @P0 FSEL R7, R9, R6, !P2 ;  /* 0x0000000609070208 */ /* 0x000fd20005000000 */
.L_x_27:
[----:B------:R-:W-:Y:S05]  /*0ba0*/  BSYNC.RECONVERGENT B1 ;  /* 0x0000000000017941 */ /* 0x000fea0003800200 */
.L_x_26:
[----:B------:R-:W-:-:S03]  /*0bb0*/  UMOV UR6, 0xffffffff ;  /* 0xffffffff00067882 */ /* 0x000fc60000000000 */
[----:B------:R-:W-:Y:S05]  /*0bc0*/  BRA.DIV UR6, `(.L_x_28) ;  /* 0x0000000606e47947 */ /* 0x000fea000b800000 */
[----:B------:R2:W3:Y:S04]  /*0bd0*/  SHFL.DOWN PT, R6, R7, 0x1, 0x1f ;  /* 0x08201f0007067f89 */ /* 0x0004e800000e0000 */
[----:B----4-:R2:W4:Y:S02]  /*0be0*/  SHFL.DOWN PT, R5, R12, 0x1, 0x1f ;  /* 0x08201f000c057f89 */ /* 0x01052400000e0000 */
.L_x_53:
[----:B---3--:R-:W-:Y:S01]  /*0bf0*/  FSETP.GT.AND P0, PT, R7, R6, PT ;  /* 0x000000060700720b */ /* 0x008fe20003f04000 */
[----:B-1----:R-:W-:Y:S02]  /*0c00*/  IMAD.MOV.U32 R10, RZ, RZ, R12 ;  /* 0x000000ffff0a7224 */ /* 0x002fe400078e000c */
[----:B------:R-:W-:-:S10]  /*0c10*/  IMAD.MOV.U32 R8, RZ, RZ, R7 ;  /* 0x000000ffff087224 */ /* 0x000fd400078e0007 */
[----:B------:R-:W-:Y:S05]  /*0c20*/  @P0 BRA `(.L_x_15) ;  /* 0x0000000000180947 */ /* 0x000fea0003800000 */
[-C--:B------:R-:W-:Y:S01]  /*0c30*/  FSETP.GEU.AND P0, PT, R7, R6.reuse, PT ;  /* 0x000000060700720b */ /* 0x080fe20003f0e000 */
[----:B----4-:R-:W-:Y:S01]  /*0c40*/  IMAD.MOV.U32 R10, RZ, RZ, R5 ;  /* 0x000000ffff0a7224 */ /* 0x010fe200078e0005 */
[----:B------:R-:W-:-:S11]  /*0c50*/  MOV R8, R6 ;  /* 0x0000000600087202 */ /* 0x000fd60000000f00 */
[----:B------:R-:W-:Y:S02]  /*0c60*/  @P0 ISETP.GE.AND P2, PT, R12, R5, PT ;  /* 0x000000050c00020c */ /* 0x000fe40003f46270 */
[----:B------:R-:W-:Y:S02]  /*0c70*/  @P0 VIMNMX R10, PT, PT, R5, R12, PT ;  /* 0x0000000c050a0248 */ /* 0x000fe40003fe0100 */
[----:B------:R-:W-:-:S09]  /*0c80*/  @P0 FSEL R8, R7, R6, !P2 ;  /* 0x0000000607080208 */ /* 0x000fd20005000000 */
.L_x_15:
[----:B------:R-:W-:Y:S05]  /*0c90*/  BSYNC B0 ;  /* 0x0000000000007941 */ /* 0x000fea0003800000 */
.L_x_14:
[----:B------:R-:W-:-:S03]  /*0ca0*/  UMOV UR6, 0xffffffff ;  /* 0xffffffff00067882 */ /* 0x000fc60000000000 */
[----:B------:R-:W-:Y:S05]  /*0cb0*/  BRA.DIV UR6, `(.L_x_29) ;  /* 0x0000000606f47947 */ /* 0x000fea000b800000 */
[----:B----4-:R1:W3:Y:S04]  /*0cc0*/  SHFL.IDX PT, R5, R8, RZ, 0x1f ;  /* 0x00001fff08057589 */ /* 0x0102e800000e0000 */
[----:B------:R-:W4:Y:S02]  /*0cd0*/  SHFL.IDX PT, R10, R10, RZ, 0x1f ;  /* 0x00001fff0a0a7589 */ /* 0x000f2400000e0000 */
.L_x_13:
[----:B------:R-:W-:-:S13]  /*0ce0*/  ISETP.NE.AND P0, PT, R0, RZ, PT ;  /* 0x000000ff0000720c */ /* 0x000fda0003f05270 */
[----:B------:R-:W-:Y:S05]  /*0cf0*/  @P0 BRA `(.L_x_30) ;  /* 0x0000000000600947 */ /* 0x000fea0003800000 */
[----:B--2---:R-:W2:Y:S08]  /*0d00*/  LDC.64 R6, c[0x0][0x390] ;  /* 0x0000e400ff067b82 */ /* 0x004eb00000000a00 */
[----:B01----:R-:W0:Y:S08]  /*0d10*/  LDC.64 R8, c[0x0][0x398] ;  /* 0x0000e600ff087b82 */ /* 0x003e300000000a00 */
[----:B------:R-:W1:Y:S01]  /*0d20*/  LDC R12, c[0x0][0x3a0] ;  /* 0x0000e800ff0c7b82 */ /* 0x000e620000000800 */
[----:B--2---:R-:W-:-:S05]  /*0d30*/  IMAD.WIDE.U32 R6, R4, 0x4, R6 ;  /* 0x0000000404067825 */ /* 0x004fca00078e0006 */
[----:B---3--:R2:W-:Y:S01]  /*0d40*/  STG.E desc[UR8][R6.64], R5 ;  /* 0x0000000506007986 */ /* 0x0085e2000c101908 */
[----:B0-----:R-:W-:-:S05]  /*0d50*/  IMAD.WIDE.U32 R8, R4, 0x4, R8 ;  /* 0x0000000404087825 */ /* 0x001fca00078e0008 */
[----:B----4-:R2:W-:Y:S01]  /*0d60*/  STG.E desc[UR8][R8.64], R10 ;  /* 0x0000000a08007986 */ /* 0x0105e2000c101908 */
[----:B-1----:R-:W-:-:S04]  /*0d70*/  ISETP.GE.AND P0, PT, R12, 0x1, PT ;  /* 0x000000010c00780c */ /* 0x002fc80003f06270 */
[----:B------:R-:W-:-:S13]  /*0d80*/  ISETP.EQ.OR P0, PT, R10, -0x1, !P0 ;  /* 0xffffffff0a00780c */ /* 0x000fda0004702670 */
[----:B--2---:R-:W-:Y:S05]  /*0d90*/  @P0 BRA `(.L_x_30) ;  /* 0x0000000000380947 */ /* 0x004fea0003800000 */
[----:B------:R-:W-:-:S07]  /*0da0*/  IMAD.MOV.U32 R9, RZ, RZ, RZ ;  /* 0x000000ffff097224 */ /* 0x000fce00078e00ff */
.L_x_33:
[----:B------:R-:W-:-:S05]  /*0db0*/  LEA R8, R9, UR4, 0x3 ;  /* 0x0000000409087c11 */ /* 0x000fca000f8e18ff */
[----:B------:R-:W0:Y:S02]  /*0dc0*/  LDS.64 R6, [R8] ;  /* 0x0000000008067984 */ /* 0x000e240000000a00 */
[----:B0-----:R-:W-:-:S13]  /*0dd0*/  FSETP.NEU.AND P0, PT, R6, R5, PT ;  /* 0x000000050600720b */ /* 0x001fda0003f0d000 */
[----:B------:R-:W-:Y:S05]  /*0de0*/  @P0 BRA `(.L_x_31) ;  /* 0x0000000000080947 */ /* 0x000fea0003800000 */
[----:B------:R-:W-:-:S13]  /*0df0*/  ISETP.NE.AND P0, PT, R7, R10, PT ;  /* 0x0000000a0700720c */ /* 0x000fda0003f05270 */
[----:B------:R-:W-:Y:S05]  /*0e00*/  @!P0 BRA `(.L_x_32) ;  /* 0x0000000000108947 */ /* 0x000fea0003800000 */
.L_x_31:
[----:B------:R-:W-:-:S05]  /*0e10*/  VIADD R9, R9, 0x1 ;  /* 0x0000000109097836 */ /* 0x000fca0000000000 */
[----:B------:R-:W-:-:S13]  /*0e20*/  ISETP.NE.AND P0, PT, R9, UR5, PT ;  /* 0x0000000509007c0c */ /* 0x000fda000bf05270 */
[----:B------:R-:W-:Y:S05]  /*0e30*/  @P0 BRA `(.L_x_33) ;  /* 0xfffffffc00dc0947 */ /* 0x000fea000383ffff */
[----:B------:R-:W-:Y:S05]  /*0e40*/  BRA `(.L_x_30) ;  /* 0x00000000000c7947 */ /* 0x000fea0003800000 */
.L_x_32:
[----:B------:R-:W-:Y:S02]  /*0e50*/  IMAD.MOV.U32 R6, RZ, RZ, -0xeb60d36 ;  /* 0xf149f2caff067424 */ /* 0x000fe400078e00ff */
[----:B------:R-:W-:-:S05]  /*0e60*/  IMAD.MOV.U32 R7, RZ, RZ, -0x1 ;  /* 0xffffffffff077424 */ /* 0x000fca00078e00ff */
[----:B------:R0:W-:Y:S02]  /*0e70*/  STS.64 [R8], R6 ;  /* 0x0000000608007388 */ /* 0x0001e40000000a00 */
.L_x_30:
[----:B------:R-:W-:Y:S05]  /*0e80*/  WARPSYNC.ALL ;  /* 0x0000000000007948 */ /* 0x000fea0003800000 */
[----:B------:R-:W5:Y:S01]  /*0e90*/  LDCU UR5, c[0x0][0x3a4] ;  /* 0x00007480ff0577ac */ /* 0x000f620008000800 */
[----:B------:R-:W-:Y:S01]  /*0ea0*/  IADD3 R4, PT, PT, R4, 0x1, RZ ;  /* 0x0000000104047810 */ /* 0x000fe20007ffe0ff */
[----:B------:R-:W-:Y:S03]  /*0eb0*/  BAR.SYNC.DEFER_BLOCKING 0x0 ;  /* 0x0000000000007b1d */ /* 0x000fe60000010000 */
[----:B-----5:R-:W-:-:S13]  /*0ec0*/  ISETP.NE.AND P0, PT, R4, UR5, PT ;  /* 0x0000000504007c0c */ /* 0x020fda000bf05270 */
[----:B------:R-:W-:Y:S05]  /*0ed0*/  @P0 BRA `(.L_x_34) ;  /* 0xfffffff000d80947 */ /* 0x000fea000383ffff */
[----:B------:R-:W-:Y:S05]  /*0ee0*/  EXIT ;  /* 0x000000000000794d */ /* 0x000fea0003800000 */
.L_x_16:
[----:B-1----:R-:W-:Y:S02]  /*0ef0*/  IMAD.MOV.U32 R16, RZ, RZ, R6 ;  /* 0x000000ffff107224 */ /* 0x002fe400078e0006 */
[----:B------:R-:W-:Y:S02]  /*0f00*/  IMAD.MOV.U32 R15, RZ, RZ, 0x10 ;  /* 0x00000010ff0f7424 */ /* 0x000fe400078e00ff */
[----:B------:R-:W-:Y:S02]  /*0f10*/  IMAD.MOV.U32 R18, RZ, RZ, 0x1f ;  /* 0x0000001fff127424 */ /* 0x000fe400078e00ff */
[----:B------:R-:W-:-:S07]  /*0f20*/  IMAD.MOV.U32 R13, RZ, RZ, -0x1 ;  /* 0xffffffffff0d7424 */ /* 0x000fce00078e00ff */
[----:B0-----:R-:W-:Y:S05]  /*0f30*/  WARPSYNC.COLLECTIVE R13, `(.L_x_35) ;  /* 0x000000000d087348 */ /* 0x001fea0003c00000 */
[----:B------:R1:W2:Y:S02]  /*0f40*/  SHFL.DOWN P0, R14, R16, R15, R18 ;  /* 0x0800000f100e7389 */ /* 0x0002a40000000012 */
[----:B012---:R-:W-:Y:S05]  /*0f50*/  ENDCOLLECTIVE ;  /* 0x000000000000791b */ /* 0x007fea0003800000 */
.L_x_35:
[----:B------:R-:W-:Y:S01]  /*0f60*/  IMAD.MOV.U32 R16, RZ, RZ, R7 ;  /* 0x000000ffff107224 */ /* 0x000fe200078e0007 */
[----:B------:R-:W-:-:S07]  /*0f70*/  MOV R5, R14 ;  /* 0x0000000e00057202 */ /* 0x000fce0000000f00 */
[----:B------:R-:W-:Y:S05]  /*0f80*/  WARPSYNC.COLLECTIVE R13, `(.L_x_36) ;  /* 0x000000000d087348 */ /* 0x000fea0003c00000 */
[----:B------:R0:W1:Y:S02]  /*0f90*/  SHFL.DOWN P0, R14, R16, R15, R18 ;  /* 0x0800000f100e7389 */ /* 0x0000640000000012 */
[----:B01----:R-:W-:Y:S05]  /*0fa0*/  ENDCOLLECTIVE ;  /* 0x000000000000791b */ /* 0x003fea0003800000 */
.L_x_36:
[----:B------:R-:W-:Y:S01]  /*0fb0*/  IMAD.MOV.U32 R8, RZ, RZ, R14 ;  /* 0x000000ffff087224 */ /* 0x000fe200078e000e */
[----:B------:R-:W-:Y:S06]  /*0fc0*/  BRA `(.L_x_37) ;  /* 0xfffffff800087947 */ /* 0x000fec000383ffff */
.L_x_19:
[----:B------:R-:W-:Y:S01]  /*0fd0*/  HFMA2 R18, -RZ, RZ, 0, 1.847743988037109375e-06 ;  /* 0x0000001fff127431 */ /* 0x000fe200000001ff */
[----:B------:R-:W-:Y:S01]  /*0fe0*/  BSSY B1, `(.L_x_38) ;  /* 0x0000007000017945 */ /* 0x000fe20003800000 */
[----:B------:R-:W-:Y:S02]  /*0ff0*/  IMAD.MOV.U32 R16, RZ, RZ, R9 ;  /* 0x000000ffff107224 */ /* 0x000fe400078e0009 */
[----:B------:R-:W-:Y:S02]  /*1000*/  IMAD.MOV.U32 R15, RZ, RZ, 0x8 ;  /* 0x00000008ff0f7424 */ /* 0x000fe400078e00ff */
[----:B------:R-:W-:-:S07]  /*1010*/  IMAD.MOV.U32 R13, RZ, RZ, -0x1 ;  /* 0xffffffffff0d7424 */ /* 0x000fce00078e00ff */
[----:B01-3--:R-:W-:Y:S05]  /*1020*/  WARPSYNC.COLLECTIVE R13, `(.L_x_39) ;  /* 0x000000000d087348 */ /* 0x00bfea0003c00000 */
[----:B------:R2:W4:Y:S02]  /*1030*/  SHFL.DOWN P0, R14, R16, R15, R18 ;  /* 0x0800000f100e7389 */ /* 0x0005240000000012 */
[----:B01234-:R-:W-:Y:S05]  /*1040*/  ENDCOLLECTIVE ;  /* 0x000000000000791b */ /* 0x01ffea0003800000 */
.L_x_39:
[----:B------:R-:W-:Y:S05]  /*1050*/  BSYNC B1 ;  /* 0x0000000000017941 */ /* 0x000fea0003800000 */
.L_x_38:
[----:B------:R-:W-:Y:S01]  /*1060*/  IMAD.MOV.U32 R16, RZ, RZ, R10 ;  /* 0x000000ffff107224 */ /* 0x000fe200078e000a */
[----:B------:R-:W-:Y:S01]  /*1070*/  MOV R15, 0x8 ;  /* 0x00000008000f7802 */ /* 0x000fe20000000f00 */
[----:B------:R-:W-:Y:S02]  /*1080*/  IMAD.MOV.U32 R18, RZ, RZ, 0x1f ;  /* 0x0000001fff127424 */ /* 0x000fe400078e00ff */
[----:B------:R-:W-:Y:S02]  /*1090*/  IMAD.MOV.U32 R13, RZ, RZ, -0x1 ;  /* 0xffffffffff0d7424 */ /* 0x000fe400078e00ff */
[----:B------:R-:W-:-:S07]  /*10a0*/  IMAD.MOV.U32 R6, RZ, RZ, R14 ;  /* 0x000000ffff067224 */ /* 0x000fce00078e000e */
[----:B------:R-:W-:Y:S05]  /*10b0*/  WARPSYNC.COLLECTIVE R13, `(.L_x_40) ;  /* 0x000000000d087348 */ /* 0x000fea0003c00000 */
[----:B------:R0:W1:Y:S02]  /*10c0*/  SHFL.DOWN P0, R14, R16, R15, R18 ;  /* 0x0800000f100e7389 */ /* 0x0000640000000012 */
[----:B01----:R-:W-:Y:S05]  /*10d0*/  ENDCOLLECTIVE ;  /* 0x000000000000791b */ /* 0x003fea0003800000 */
.L_x_40:
[----:B------:R-:W-:Y:S01]  /*10e0*/  IMAD.MOV.U32 R5, RZ, RZ, R14 ;  /* 0x000000ffff057224 */ /* 0x000fe200078e000e */
[----:B------:R-:W-:Y:S06]  /*10f0*/  BRA `(.L_x_41) ;  /* 0xfffffff400fc7947 */ /* 0x000fec000383ffff */
.L_x_22:
[----:B------:R-:W-:Y:S01]  /*1100*/  BSSY B1, `(.L_x_42) ;  /* 0x0000008000017945 */ /* 0x000fe20003800000 */
[----:B------:R-:W-:Y:S01]  /*1110*/  MOV R16, R7 ;  /* 0x0000000700107202 */ /* 0x000fe20000000f00 */
[----:B------:R-:W-:Y:S02]  /*1120*/  IMAD.MOV.U32 R15, RZ, RZ, 0x4 ;  /* 0x00000004ff0f7424 */ /* 0x000fe400078e00ff */
[----:B------:R-:W-:Y:S02]  /*1130*/  IMAD.MOV.U32 R18, RZ, RZ, 0x1f ;  /* 0x0000001fff127424 */ /* 0x000fe400078e00ff */
[----:B------:R-:W-:-:S07]  /*1140*/  IMAD.MOV.U32 R13, RZ, RZ, -0x1 ;  /* 0xffffffffff0d7424 */ /* 0x000fce00078e00ff */
[----:B01--4-:R-:W-:Y:S05]  /*1150*/  WARPSYNC.COLLECTIVE R13, `(.L_x_43) ;  /* 0x000000000d087348 */ /* 0x013fea0003c00000 */
[----:B------:R2:W3:Y:S02]  /*1160*/  SHFL.DOWN P0, R14, R16, R15, R18 ;  /* 0x0800000f100e7389 */ /* 0x0004e40000000012 */
[----:B01234-:R-:W-:Y:S05]  /*1170*/  ENDCOLLECTIVE ;  /* 0x000000000000791b */ /* 0x01ffea0003800000 */
.L_x_43:
[----:B------:R-:W-:Y:S05]  /*1180*/  BSYNC B1 ;  /* 0x0000000000017941 */ /* 0x000fea0003800000 */
.L_x_42:
[----:B------:R-:W-:Y:S01]  /*1190*/  IMAD.MOV.U32 R16, RZ, RZ, R8 ;  /* 0x000000ffff107224 */ /* 0x000fe200078e0008 */
[----:B------:R-:W-:Y:S01]  /*11a0*/  MOV R13, 0xffffffff ;  /* 0xffffffff000d7802 */ /* 0x000fe20000000f00 */
[----:B------:R-:W-:Y:S01]  /*11b0*/  IMAD.MOV.U32 R15, RZ, RZ, 0x4 ;  /* 0x00000004ff0f7424 */ /* 0x000fe200078e00ff */
[----:B------:R-:W-:Y:S01]  /*11c0*/  MOV R6, R14 ;  /* 0x0000000e00067202 */ /* 0x000fe20000000f00 */
[----:B------:R-:W-:-:S07]  /*11d0*/  IMAD.MOV.U32 R18, RZ, RZ, 0x1f ;  /* 0x0000001fff127424 */ /* 0x000fce00078e00ff */
[----:B------:R-:W-:Y:S05]  /*11e0*/  WARPSYNC.COLLECTIVE R13, `(.L_x_44) ;  /* 0x000000000d087348 */ /* 0x000fea0003c00000 */
[----:B------:R0:W1:Y:S02]  /*11f0*/  SHFL.DOWN P0, R14, R16, R15, R18 ;  /* 0x0800000f100e7389 */ /* 0x0000640000000012 */
[----:B01----:R-:W-:Y:S05]  /*1200*/  ENDCOLLECTIVE ;  /* 0x000000000000791b */ /* 0x003fea0003800000 */
.L_x_44:
[----:B------:R-:W-:Y:S01]  /*1210*/  IMAD.MOV.U32 R5, RZ, RZ, R14 ;  /* 0x000000ffff057224 */ /* 0x000fe200078e000e */
[----:B------:R-:W-:Y:S06]  /*1220*/  BRA `(.L_x_45) ;  /* 0xfffffff400f07947 */ /* 0x000fec000383ffff */
.L_x_25:
[----:B------:R-:W-:Y:S01]  /*1230*/  HFMA2 R18, -RZ, RZ, 0, 1.847743988037109375e-06 ;  /* 0x0000001fff127431 */ /* 0x000fe200000001ff */
[----:B------:R-:W-:Y:S01]  /*1240*/  BSSY B1, `(.L_x_46) ;  /* 0x0000007000017945 */ /* 0x000fe20003800000 */
[----:B------:R-:W-:Y:S02]  /*1250*/  IMAD.MOV.U32 R16, RZ, RZ, R9 ;  /* 0x000000ffff107224 */ /* 0x000fe400078e0009 */
[----:B------:R-:W-:Y:S02]  /*1260*/  IMAD.MOV.U32 R15, RZ, RZ, 0x2 ;  /* 0x00000002ff0f7424 */ /* 0x000fe400078e00ff */
[----:B------:R-:W-:-:S07]  /*1270*/  IMAD.MOV.U32 R13, RZ, RZ, -0x1 ;  /* 0xffffffffff0d7424 */ /* 0x000fce00078e00ff */
[----:B0-2-4-:R-:W-:Y:S05]  /*1280*/  WARPSYNC.COLLECTIVE R13, `(.L_x_47) ;  /* 0x000000000d087348 */ /* 0x015fea0003c00000 */
[----:B------:R1:W3:Y:S02]  /*1290*/  SHFL.DOWN P0, R14, R16, R15, R18 ;  /* 0x0800000f100e7389 */ /* 0x0002e40000000012 */
[----:B01234-:R-:W-:Y:S05]  /*12a0*/  ENDCOLLECTIVE ;  /* 0x000000000000791b */ /* 0x01ffea0003800000 */
.L_x_47:
[----:B------:R-:W-:Y:S05]  /*12b0*/  BSYNC B1 ;  /* 0x0000000000017941 */ /* 0x000fea0003800000 */
.L_x_46:
        /* <DEDUP_REMOVED lines=8> */
.L_x_48:
[----:B------:R-:W-:Y:S01]  /*1340*/  IMAD.MOV.U32 R5, RZ, RZ, R14 ;  /* 0x000000ffff057224 */ /* 0x000fe200078e000e */
[----:B------:R-:W-:Y:S06]  /*1350*/  BRA `(.L_x_49) ;  /* 0xfffffff400e47947 */ /* 0x000fec000383ffff */
.L_x_28:
        /* <DEDUP_REMOVED lines=8> */
.L_x_51:
[----:B------:R-:W-:Y:S05]  /*13e0*/  BSYNC B1 ;  /* 0x0000000000017941 */ /* 0x000fea0003800000 */
.L_x_50:
        /* <DEDUP_REMOVED lines=8> */
.L_x_52:
[----:B------:R-:W-:Y:S01]  /*1470*/  IMAD.MOV.U32 R5, RZ, RZ, R14 ;  /* 0x000000ffff057224 */ /* 0x000fe200078e000e */
[----:B------:R-:W-:Y:S06]  /*1480*/  BRA `(.L_x_53) ;  /* 0xfffffff400d87947 */ /* 0x000fec000383ffff */
.L_x_29:
[----:B------:R-:W-:Y:S01]  /*1490*/  BSSY B0, `(.L_x_54) ;  /* 0x0000007000007945 */ /* 0x000fe20003800000 */
[----:B------:R-:W-:Y:S01]  /*14a0*/  IMAD.MOV.U32 R6, RZ, RZ, RZ ;  /* 0x000000ffff067224 */ /* 0x000fe200078e00ff */
[----:B------:R-:W-:Y:S01]  /*14b0*/  MOV R13, 0xffffffff ;  /* 0xffffffff000d7802 */ /* 0x000fe20000000f00 */
[----:B--2---:R-:W-:-:S07]  /*14c0*/  IMAD.MOV.U32 R7, RZ, RZ, 0x1f ;  /* 0x0000001fff077424 */ /* 0x004fce00078e00ff */
[----:B0---4-:R-:W-:Y:S05]  /*14d0*/  WARPSYNC.COLLECTIVE R13, `(.L_x_55) ;  /* 0x000000000d087348 */ /* 0x011fea0003c00000 */
[----:B------:R1:W2:Y:S02]  /*14e0*/  SHFL.IDX P0, R13, R8, R6, R7 ;  /* 0x00000006080d7389 */ /* 0x0002a40000000007 */
[----:B012-4-:R-:W-:Y:S05]  /*14f0*/  ENDCOLLECTIVE ;  /* 0x000000000000791b */ /* 0x017fea0003800000 */
.L_x_55:
[----:B------:R-:W-:Y:S05]  /*1500*/  BSYNC B0 ;  /* 0x0000000000007941 */ /* 0x000fea0003800000 */
.L_x_54:
[----:B------:R-:W-:Y:S02]  /*1510*/  IMAD.MOV.U32 R5, RZ, RZ, R13 ;  /* 0x000000ffff057224 */ /* 0x000fe400078e000d */
[----:B------:R-:W-:Y:S02]  /*1520*/  HFMA2 R7, -RZ, RZ, 0, 1.847743988037109375e-06 ;  /* 0x0000001fff077431 */ /* 0x000fe400000001ff */
[----:B------:R-:W-:Y:S02]  /*1530*/  IMAD.MOV.U32 R13, RZ, RZ, -0x1 ;  /* 0xffffffffff0d7424 */ /* 0x000fe400078e00ff */
[----:B------:R-:W-:Y:S02]  /*1540*/  IMAD.MOV.U32 R8, RZ, RZ, R10 ;  /* 0x000000ffff087224 */ /* 0x000fe400078e000a */
[----:B------:R-:W-:-:S07]  /*1550*/  IMAD.MOV.U32 R6, RZ, RZ, RZ ;  /* 0x000000ffff067224 */ /* 0x000fce00078e00ff */
[----:B------:R-:W-:Y:S05]  /*1560*/  WARPSYNC.COLLECTIVE R13, `(.L_x_56) ;  /* 0x000000000d087348 */ /* 0x000fea0003c00000 */
[----:B------:R0:W1:Y:S02]  /*1570*/  SHFL.IDX P0, R13, R8, R6, R7 ;  /* 0x00000006080d7389 */ /* 0x0000640000000007 */
[----:B01----:R-:W-:Y:S05]  /*1580*/  ENDCOLLECTIVE ;  /* 0x000000000000791b */ /* 0x003fea0003800000 */
.L_x_56:
[----:B------:R-:W-:Y:S01]  /*1590*/  IMAD.MOV.U32 R10, RZ, RZ, R13 ;  /* 0x000000ffff0a7224 */ /* 0x000fe200078e000d */
[----:B------:R-:W-:Y:S06]  /*15a0*/  BRA `(.L_x_13) ;  /* 0xfffffff400cc7947 */ /* 0x000fec000383ffff */
.L_x_57:
[----:B------:R-:W-:-:S00]  /*15b0*/  BRA `(.L_x_57) ;  /* 0xfffffffc00fc7947 */ /* 0x000fc0000383ffff */
[----:B------:R-:W-:-:S00]  /*15c0*/  NOP ;  /* 0x0000000000007918 */ /* 0x000fc00000000000 */
        /* <DEDUP_REMOVED lines=11> */
.L_x_126:


//--------------------- .text._Z21topk_stage1_iterativePKfPfPiii --------------------------
	.section	.text._Z21topk_stage1_iterativePKfPfPiii,"ax",@progbits
	.align	128
        .global         _Z21topk_stage1_iterativePKfPfPiii
        .type           _Z21topk_stage1_iterativePKfPfPiii,@function
        .size           _Z21topk_stage1_iterativePKfPfPiii,(.L_x_127 - _Z21topk_stage1_iterativePKfPfPiii)
        .other          _Z21topk_stage1_iterativePKfPfPiii,@"STO_CUDA_ENTRY STV_DEFAULT"
_Z21topk_stage1_iterativePKfPfPiii:
.text._Z21topk_stage1_iterativePKfPfPiii:
[----:B------:R-:W-:Y:S01]  /*0000*/  LDC R1, c[0x0][0x37c] ;  /* 0x0000df00ff017b82 */ /* 0x000fe20000000800 */
[----:B------:R-:W0:Y:S01]  /*0010*/  S2R R0, SR_TID.X ;  /* 0x0000000000007919 */ /* 0x000e220000002100 */
[----:B------:R-:W0:Y:S06]  /*0020*/  LDCU UR10, c[0x0][0x360] ;  /* 0x00006c00ff0a77ac */ /* 0x000e2c0008000800 */
[----:B------:R-:W1:Y:S01]  /*0030*/  LDC R2, c[0x0][0x370] ;  /* 0x0000dc00ff027b82 */ /* 0x000e620000000800 */
[----:B------:R-:W-:Y:S01]  /*0040*/  BSSY.RECONVERGENT B2, `(.L_x_58) ;  /* 0x000010d000027945 */ /* 0x000fe20003800200 */
[----:B------:R-:W0:Y:S01]  /*0050*/  S2R R3, SR_CTAID.X ;  /* 0x0000000000037919 */ /* 0x000e220000002500 */
[----:B------:R-:W2:Y:S01]  /*0060*/  LDCU UR7, c[0x0][0x398] ;  /* 0x00007300ff0777ac */ /* 0x000ea20008000800 */
[----:B------:R-:W-:-:S02]  /*0070*/  IMAD.MOV.U32 R16, RZ, RZ, -0xeb60d36 ;  /* 0xf149f2caff107424 */ /* 0x000fc400078e00ff */
[----:B------:R-:W-:Y:S01]  /*0080*/  IMAD.MOV.U32 R17, RZ, RZ, -0x1 ;  /* 0xffffffffff117424 */ /* 0x000fe200078e00ff */
[----:B------:R-:W3:Y:S01]  /*0090*/  LDCU.64 UR8, c[0x0][0x358] ;  /* 0x00006b00ff0877ac */ /* 0x000ee20008000a00 */
[----:B0-----:R-:W-:-:S05]  /*00a0*/  IMAD R27, R3, UR10, R0 ;  /* 0x0000000a031b7c24 */ /* 0x001fca000f8e0200 */
[----:B--2---:R-:W-:-:S13]  /*00b0*/  ISETP.GE.AND P0, PT, R27, UR7, PT ;  /* 0x000000071b007c0c */ /* 0x004fda000bf06270 */
[----:B-1-3--:R-:W-:Y:S05]  /*00c0*/  @P0 BRA `(.L_x_59) ;  /* 0x0000001000100947 */ /* 0x00afea0003800000 */
[----:B------:R-:W-:Y:S01]  /*00d0*/  IMAD R4, R2, UR10, RZ ;  /* 0x0000000a02047c24 */ /* 0x000fe2000f8e02ff */
[----:B------:R-:W-:Y:S01]  /*00e0*/  BSSY.RECONVERGENT B1, `(.L_x_60) ;  /* 0x00000f5000017945 */ /* 0x000fe20003800200 */
[----:B------:R-:W-:Y:S02]  /*00f0*/  IMAD.MOV.U32 R17, RZ, RZ, -0x1 ;  /* 0xffffffffff117424 */ /* 0x000fe400078e00ff */
[----:B------:R-:W0:Y:S01]  /*0100*/  I2F.U32.RP R10, R4 ;  /* 0x00000004000a7306 */ /* 0x000e220000209000 */
[C---:B------:R-:W-:Y:S01]  /*0110*/  IMAD.IADD R8, R4.reuse, 0x1, R27 ;  /* 0x0000000104087824 */ /* 0x040fe200078e021b */
[----:B------:R-:W-:Y:S01]  /*0120*/  ISETP.NE.U32.AND P2, PT, R4, RZ, PT ;  /* 0x000000ff0400720c */ /* 0x000fe20003f45070 */
[----:B------:R-:W-:Y:S02]  /*0130*/  IMAD.MOV R11, RZ, RZ, -R4 ;  /* 0x000000ffff0b7224 */ /* 0x000fe400078e0a04 */
[----:B------:R-:W-:Y:S01]  /*0140*/  IMAD.MOV.U32 R16, RZ, RZ, -0xeb60d36 ;  /* 0xf149f2caff107424 */ /* 0x000fe200078e00ff */
[----:B------:R-:W-:-:S02]  /*0150*/  ISETP.GE.AND P0, PT, R8, UR7, PT ;  /* 0x0000000708007c0c */ /* 0x000fc4000bf06270 */
[----:B------:R-:W-:Y:S02]  /*0160*/  VIMNMX R5, PT, PT, R8, UR7, !PT ;  /* 0x0000000708057c48 */ /* 0x000fe4000ffe0100 */
[----:B------:R-:W-:-:S04]  /*0170*/  SEL R9, RZ, 0x1, P0 ;  /* 0x00000001ff097807 */ /* 0x000fc80000000000 */
[----:B------:R-:W-:Y:S01]  /*0180*/  IADD3 R5, PT, PT, R5, -R8, -R9 ;  /* 0x8000000805057210 */ /* 0x000fe20007ffe809 */
[----:B0-----:R-:W0:Y:S02]  /*0190*/  MUFU.RCP R10, R10 ;  /* 0x0000000a000a7308 */ /* 0x001e240000001000 */
[----:B0-----:R-:W-:-:S06]  /*01a0*/  VIADD R6, R10, 0xffffffe ;  /* 0x0ffffffe0a067836 */ /* 0x001fcc0000000000 */
[----:B------:R0:W1:Y:S02]  /*01b0*/  F2I.FTZ.U32.TRUNC.NTZ R7, R6 ;  /* 0x0000000600077305 */ /* 0x000064000021f000 */
[----:B0-----:R-:W-:Y:S02]  /*01c0*/  IMAD.MOV.U32 R6, RZ, RZ, RZ ;  /* 0x000000ffff067224 */ /* 0x001fe400078e00ff */
[----:B-1----:R-:W-:-:S04]  /*01d0*/  IMAD R11, R11, R7, RZ ;  /* 0x000000070b0b7224 */ /* 0x002fc800078e02ff */
[----:B------:R-:W-:-:S06]  /*01e0*/  IMAD.HI.U32 R10, R7, R11, R6 ;  /* 0x0000000b070a7227 */ /* 0x000fcc00078e0006 */
[----:B------:R-:W-:-:S04]  /*01f0*/  IMAD.HI.U32 R10, R10, R5, RZ ;  /* 0x000000050a0a7227 */ /* 0x000fc800078e00ff */
[----:B------:R-:W-:-:S04]  /*0200*/  IMAD.MOV R6, RZ, RZ, -R10 ;  /* 0x000000ffff067224 */ /* 0x000fc800078e0a0a */
[----:B------:R-:W-:-:S05]  /*0210*/  IMAD R5, R4, R6, R5 ;  /* 0x0000000604057224 */ /* 0x000fca00078e0205 */
[----:B------:R-:W-:-:S13]  /*0220*/  ISETP.GE.U32.AND P0, PT, R5, R4, PT ;  /* 0x000000040500720c */ /* 0x000fda0003f06070 */
[----:B------:R-:W-:Y:S02]  /*0230*/  @P0 IMAD.IADD R5, R5, 0x1, -R4 ;  /* 0x0000000105050824 */ /* 0x000fe400078e0a04 */
[----:B------:R-:W-:-:S03]  /*0240*/  @P0 VIADD R10, R10, 0x1 ;  /* 0x000000010a0a0836 */ /* 0x000fc60000000000 */
[----:B------:R-:W-:-:S13]  /*0250*/  ISETP.GE.U32.AND P1, PT, R5, R4, PT ;  /* 0x000000040500720c */ /* 0x000fda0003f26070 */
[----:B------:R-:W-:Y:S01]  /*0260*/  @P1 VIADD R10, R10, 0x1 ;  /* 0x000000010a0a1836 */ /* 0x000fe20000000000 */
[----:B------:R-:W-:-:S05]  /*0270*/  @!P2 LOP3.LUT R10, RZ, R4, RZ, 0x33, !PT ;  /* 0x00000004ff0aa212 */ /* 0x000fca00078e33ff */
[----:B------:R-:W-:-:S04]  /*0280*/  IMAD.IADD R9, R9, 0x1, R10 ;  /* 0x0000000109097824 */ /* 0x000fc800078e020a */
[C---:B------:R-:W-:Y:S01]  /*0290*/  VIADD R5, R9.reuse, 0x1 ;  /* 0x0000000109057836 */ /* 0x040fe20000000000 */
[----:B------:R-:W-:-:S04]  /*02a0*/  ISETP.GE.U32.AND P0, PT, R9, 0x3, PT ;  /* 0x000000030900780c */ /* 0x000fc80003f06070 */
[----:B------:R-:W-:-:S09]  /*02b0*/  LOP3.LUT R6, R5, 0x3, RZ, 0xc0, !PT ;  /* 0x0000000305067812 */ /* 0x000fd200078ec0ff */
[----:B------:R-:W-:Y:S05]  /*02c0*/  @!P0 BRA `(.L_x_61) ;  /* 0x0000000c00588947 */ /* 0x000fea0003800000 */
[----:B------:R-:W-:Y:S01]  /*02d0*/  LOP3.LUT R5, R5, 0xfffffffc, RZ, 0xc0, !PT ;  /* 0xfffffffc05057812 */ /* 0x000fe200078ec0ff */
[----:B------:R-:W0:Y:S01]  /*02e0*/  LDC.64 R12, c[0x0][0x380] ;  /* 0x0000e000ff0c7b82 */ /* 0x000e220000000a00 */
[C-C-:B------:R-:W-:Y:S01]  /*02f0*/  IMAD R9, R2.reuse, 0x2, R3.reuse ;  /* 0x0000000202097824 */ /* 0x140fe200078e0203 */
[----:B------:R-:W-:Y:S01]  /*0300*/  BSSY.RELIABLE B0, `(.L_x_62) ;  /* 0x00000b6000007945 */ /* 0x000fe20003800100 */
[----:B------:R-:W-:Y:S02]  /*0310*/  IMAD R11, R2, 0x3, R3 ;  /* 0x00000003020b7824 */ /* 0x000fe400078e0203 */
[----:B------:R-:W-:Y:S02]  /*0320*/  IMAD.MOV R5, RZ, RZ, -R5 ;  /* 0x000000ffff057224 */ /* 0x000fe400078e0a05 */
[----:B------:R-:W-:Y:S02]  /*0330*/  IMAD.MOV.U32 R7, RZ, RZ, R8 ;  /* 0x000000ffff077224 */ /* 0x000fe400078e0008 */
[----:B------:R-:W-:Y:S01]  /*0340*/  IMAD.MOV.U32 R17, RZ, RZ, -0x1 ;  /* 0xffffffffff117424 */ /* 0x000fe200078e00ff */
[----:B------:R-:W-:Y:S01]  /*0350*/  ISETP.GE.AND P0, PT, R5, RZ, PT ;  /* 0x000000ff0500720c */ /* 0x000fe20003f06270 */
[----:B------:R-:W-:-:S02]  /*0360*/  IMAD.MOV.U32 R16, RZ, RZ, -0xeb60d36 ;  /* 0xf149f2caff107424 */ /* 0x000fc400078e00ff */
[--C-:B------:R-:W-:Y:S02]  /*0370*/  IMAD R9, R9, UR10, R0.reuse ;  /* 0x0000000a09097c24 */ /* 0x100fe4000f8e0200 */
[----:B------:R-:W-:-:S08]  /*0380*/  IMAD R11, R11, UR10, R0 ;  /* 0x0000000a0b0b7c24 */ /* 0x000fd0000f8e0200 */
[----:B------:R-:W-:Y:S05]  /*0390*/  @P0 BRA `(.L_x_63) ;  /* 0x0000000800b00947 */ /* 0x000fea0003800000 */
[----:B------:R-:W-:Y:S01]  /*03a0*/  IMAD.MOV R2, RZ, RZ, -R5 ;  /* 0x000000ffff027224 */ /* 0x000fe200078e0a05 */
[----:B------:R-:W-:Y:S01]  /*03b0*/  BSSY.RECONVERGENT B3, `(.L_x_64) ;  /* 0x000006d000037945 */ /* 0x000fe20003800200 */
[----:B------:R-:W-:-:S03]  /*03c0*/  PLOP3.LUT P0, PT, PT, PT, PT, 0x80, 0x8 ;  /* 0x000000000008781c */ /* 0x000fc60003f0f070 */
[----:B------:R-:W-:-:S13]  /*03d0*/  ISETP.GT.AND P1, PT, R2, 0xc, PT ;  /* 0x0000000c0200780c */ /* 0x000fda0003f24270 */
[----:B------:R-:W-:Y:S05]  /*03e0*/  @!P1 BRA `(.L_x_65) ;  /* 0x0000000400a49947 */ /* 0x000fea0003800000 */
[----:B------:R-:W1:Y:S01]  /*03f0*/  LDC.64 R14, c[0x0][0x380] ;  /* 0x0000e000ff0e7b82 */ /* 0x000e620000000a00 */
[----:B------:R-:W-:-:S13]  /*0400*/  PLOP3.LUT P0, PT, PT, PT, PT, 0x8, 0x80 ;  /* 0x000000000080781c */ /* 0x000fda0003f0e170 */
.L_x_66:
[----:B-1----:R-:W-:-:S05]  /*0410*/  IMAD.WIDE R20, R27, 0x4, R14 ;  /* 0x000000041b147825 */ /* 0x002fca00078e020e */
[----:B------:R1:W2:Y:S02]  /*0420*/  LDG.E.CONSTANT R25, desc[UR8][R20.64] ;  /* 0x0000000814197981 */ /* 0x0002a4000c1e9900 */
[----:B-1----:R-:W-:-:S05]  /*0430*/  IMAD.WIDE R20, R4, 0x4, R20 ;  /* 0x0000000404147825 */ /* 0x002fca00078e0214 */
[----:B------:R-:W3:Y:S01]  /*0440*/  LDG.E.CONSTANT R23, desc[UR8][R20.64] ;  /* 0x0000000814177981 */ /* 0x000ee2000c1e9900 */
[C---:B------:R-:W-:Y:S01]  /*0450*/  IMAD.WIDE R28, R4.reuse, 0x4, R20 ;  /* 0x00000004041c7825 */ /* 0x040fe200078e0214 */
[----:B------:R-:W-:-:S04]  /*0460*/  IADD3 R2, PT, PT, R4, R27, R4 ;  /* 0x0000001b04027210 */ /* 0x000fc80007ffe004 */
[----:B------:R1:W4:Y:S01]  /*0470*/  LDG.E.CONSTANT R22, desc[UR8][R28.64] ;  /* 0x000000081c167981 */ /* 0x000322000c1e9900 */
[----:B------:R-:W-:-:S05]  /*0480*/  IMAD.WIDE R18, R4, 0x4, R28 ;  /* 0x0000000404127825 */ /* 0x000fca00078e021c */
[----:B------:R5:W4:Y:S01]  /*0490*/  LDG.E.CONSTANT R24, desc[UR8][R18.64] ;  /* 0x0000000812187981 */ /* 0x000b22000c1e9900 */
[----:B-1----:R-:W-:-:S05]  /*04a0*/  IADD3 R29, PT, PT, R4, R2, R4 ;  /* 0x00000002041d7210 */ /* 0x002fca0007ffe004 */
[----:B-----5:R-:W-:-:S05]  /*04b0*/  IMAD.WIDE R18, R29, 0x4, R14 ;  /* 0x000000041d127825 */ /* 0x020fca00078e020e */
[----:B------:R-:W5:Y:S01]  /*04c0*/  LDG.E.CONSTANT R26, desc[UR8][R18.64] ;  /* 0x00000008121a7981 */ /* 0x000f62000c1e9900 */
[----:B------:R-:W-:-:S05]  /*04d0*/  IMAD.WIDE R20, R4, 0x4, R18 ;  /* 0x0000000404147825 */ /* 0x000fca00078e0212 */
[----:B------:R1:W5:Y:S02]  /*04e0*/  LDG.E.CONSTANT R2, desc[UR8][R20.64] ;  /* 0x0000000814027981 */ /* 0x000364000c1e9900 */
[----:B-1----:R-:W-:-:S05]  /*04f0*/  IMAD.WIDE R20, R4, 0x4, R20 ;  /* 0x0000000404147825 */ /* 0x002fca00078e0214 */
[----:B------:R-:W5:Y:S01]  /*0500*/  LDG.E.CONSTANT R10, desc[UR8][R20.64] ;  /* 0x00000008140a7981 */ /* 0x000f62000c1e9900 */
[----:B------:R-:W-:-:S05]  /*0510*/  IMAD.WIDE R18, R4, 0x4, R20 ;  /* 0x0000000404127825 */ /* 0x000fca00078e0214 */
[----:B------:R1:W5:Y:S01]  /*0520*/  LDG.E.CONSTANT R8, desc[UR8][R18.64] ;  /* 0x0000000812087981 */ /* 0x000362000c1e9900 */
[----:B--2---:R-:W-:-:S04]  /*0530*/  FSETP.GT.AND P2, PT, R25, R16, PT ;  /* 0x000000101900720b */ /* 0x004fc80003f44000 */
[----:B------:R-:W-:Y:S02]  /*0540*/  FSEL R28, R25, R16, P2 ;  /* 0x00000010191c7208 */ /* 0x000fe40001000000 */
[----:B------:R-:W-:-:S04]  /*0550*/  IADD3 R25, PT, PT, R4, R29, R4 ;  /* 0x0000001d04197210 */ /* 0x000fc80007ffe004 */
[----:B------:R-:W-:Y:S02]  /*0560*/  IADD3 R16, PT, PT, R4, R25, R4 ;  /* 0x0000001904107210 */ /* 0x000fe40007ffe004 */
[----:B---3--:R-:W-:-:S03]  /*0570*/  FSETP.GT.AND P3, PT, R23, R28, PT ;  /* 0x0000001c1700720b */ /* 0x008fc60003f64000 */
[----:B-1----:R-:W-:Y:S01]  /*0580*/  IMAD.WIDE R18, R16, 0x4, R14 ;  /* 0x0000000410127825 */ /* 0x002fe200078e020e */
[----:B------:R-:W-:-:S04]  /*0590*/  FSEL R23, R23, R28, P3 ;  /* 0x0000001c17177208 */ /* 0x000fc80001800000 */
[----:B------:R-:W2:Y:S01]  /*05a0*/  LDG.E.CONSTANT R28, desc[UR8][R18.64] ;  /* 0x00000008121c7981 */ /* 0x000ea2000c1e9900 */
[----:B----4-:R-:W-:Y:S01]  /*05b0*/  FSETP.GT.AND P4, PT, R22, R23, PT ;  /* 0x000000171600720b */ /* 0x010fe20003f84000 */
[----:B------:R-:W-:-:S03]  /*05c0*/  IMAD.WIDE R20, R4, 0x4, R18 ;  /* 0x0000000404147825 */ /* 0x000fc600078e0212 */
[----:B------:R-:W-:-:S04]  /*05d0*/  FSEL R25, R22, R23, P4 ;  /* 0x0000001716197208 */ /* 0x000fc80002000000 */
[----:B------:R-:W-:Y:S01]  /*05e0*/  FSETP.GT.AND P5, PT, R24, R25, PT ;  /* 0x000000191800720b */ /* 0x000fe20003fa4000 */
[----:B------:R1:W3:Y:S01]  /*05f0*/  LDG.E.CONSTANT R18, desc[UR8][R20.64] ;  /* 0x0000000814127981 */ /* 0x0002e2000c1e9900 */
[----:B------:R-:W-:-:S05]  /*0600*/  IMAD.WIDE R22, R4, 0x4, R20 ;  /* 0x0000000404167825 */ /* 0x000fca00078e0214 */
[----:B------:R-:W4:Y:S01]  /*0610*/  LDG.E.CONSTANT R19, desc[UR8][R22.64] ;  /* 0x0000000816137981 */ /* 0x000f22000c1e9900 */
[----:B-1----:R-:W-:-:S04]  /*0620*/  FSEL R21, R24, R25, P5 ;  /* 0x0000001918157208 */ /* 0x002fc80002800000 */
[----:B-----5:R-:W-:Y:S01]  /*0630*/  FSETP.GT.AND P6, PT, R26, R21, PT ;  /* 0x000000151a00720b */ /* 0x020fe20003fc4000 */
[----:B------:R-:W-:-:S03]  /*0640*/  IMAD.WIDE R24, R4, 0x4, R22 ;  /* 0x0000000404187825 */ /* 0x000fc600078e0216 */
[----:B------:R-:W-:Y:S02]  /*0650*/  FSEL R21, R26, R21, P6 ;  /* 0x000000151a157208 */ /* 0x000fe40003000000 */
[--C-:B------:R-:W-:Y:S01]  /*0660*/  IADD3 R26, PT, PT, R4, R16, R4.reuse ;  /* 0x00000010041a7210 */ /* 0x100fe20007ffe004 */
[----:B------:R1:W5:Y:S01]  /*0670*/  LDG.E.CONSTANT R24, desc[UR8][R24.64] ;  /* 0x0000000818187981 */ /* 0x000362000c1e9900 */
[-C--:B------:R-:W-:Y:S02]  /*0680*/  FSETP.GT.AND P1, PT, R2, R21.reuse, PT ;  /* 0x000000150200720b */ /* 0x080fe40003f24000 */
[----:B------:R-:W-:Y:S02]  /*0690*/  IADD3 R26, PT, PT, R4, R26, R4 ;  /* 0x0000001a041a7210 */ /* 0x000fe40007ffe004 */
[----:B-1----:R-:W-:-:S03]  /*06a0*/  FSEL R25, R2, R21, P1 ;  /* 0x0000001502197208 */ /* 0x002fc60000800000 */
[----:B------:R-:W-:Y:S01]  /*06b0*/  IMAD.WIDE R20, R26, 0x4, R14 ;  /* 0x000000041a147825 */ /* 0x000fe200078e020e */
[----:B------:R-:W-:Y:S02]  /*06c0*/  SEL R17, R27, R17, P2 ;  /* 0x000000111b117207 */ /* 0x000fe40001000000 */
[-C--:B------:R-:W-:Y:S02]  /*06d0*/  FSETP.GT.AND P2, PT, R10, R25.reuse, PT ;  /* 0x000000190a00720b */ /* 0x080fe40003f44000 */
[----:B------:R-:W5:Y:S01]  /*06e0*/  LDG.E.CONSTANT R2, desc[UR8][R20.64] ;  /* 0x0000000814027981 */ /* 0x000f62000c1e9900 */
[----:B------:R-:W-:Y:S01]  /*06f0*/  IMAD.WIDE R22, R4, 0x4, R20 ;  /* 0x0000000404167825 */ /* 0x000fe200078e0214 */
[----:B------:R-:W-:Y:S02]  /*0700*/  FSEL R25, R10, R25, P2 ;  /* 0x000000190a197208 */ /* 0x000fe40001000000 */
[----:B------:R-:W-:Y:S02]  /*0710*/  SEL R10, R7, R17, P3 ;  /* 0x00000011070a7207 */ /* 0x000fe40001800000 */
[----:B------:R1:W5:Y:S01]  /*0720*/  LDG.E.CONSTANT R17, desc[UR8][R22.64] ;  /* 0x0000000816117981 */ /* 0x000362000c1e9900 */
[----:B------:R-:W-:-:S04]  /*0730*/  FSETP.GT.AND P3, PT, R8, R25, PT ;  /* 0x000000190800720b */ /* 0x000fc80003f64000 */
[----:B------:R-:W-:Y:S01]  /*0740*/  FSEL R25, R8, R25, P3 ;  /* 0x0000001908197208 */ /* 0x000fe20001800000 */
[----:B-1----:R-:W-:-:S05]  /*0750*/  IMAD.WIDE R22, R4, 0x4, R22 ;  /* 0x0000000404167825 */ /* 0x002fca00078e0216 */
[----:B------:R-:W5:Y:S01]  /*0760*/  LDG.E.CONSTANT R8, desc[UR8][R22.64] ;  /* 0x0000000816087981 */ /* 0x000f62000c1e9900 */
[----:B------:R-:W-:-:S06]  /*0770*/  IMAD.WIDE R20, R4, 0x4, R22 ;  /* 0x0000000404147825 */ /* 0x000fcc00078e0216 */
[----:B------:R-:W5:Y:S01]  /*0780*/  LDG.E.CONSTANT R20, desc[UR8][R20.64] ;  /* 0x0000000814147981 */ /* 0x000f62000c1e9900 */
[----:B------:R-:W-:-:S04]  /*0790*/  SEL R10, R9, R10, P4 ;  /* 0x0000000a090a7207 */ /* 0x000fc80002000000 */
[----:B------:R-:W-:Y:S01]  /*07a0*/  SEL R10, R11, R10, P5 ;  /* 0x0000000a0b0a7207 */ /* 0x000fe20002800000 */
[----:B------:R-:W-:-:S03]  /*07b0*/  IMAD R7, R4, 0x4, R7 ;  /* 0x0000000404077824 */ /* 0x000fc600078e0207 */
[----:B------:R-:W-:Y:S01]  /*07c0*/  SEL R10, R29, R10, P6 ;  /* 0x0000000a1d0a7207 */ /* 0x000fe20003000000 */
[----:B------:R-:W-:-:S03]  /*07d0*/  IMAD R9, R4, 0x4, R9 ;  /* 0x0000000404097824 */ /* 0x000fc600078e0209 */
[----:B------:R-:W-:Y:S01]  /*07e0*/  SEL R10, R7, R10, P1 ;  /* 0x0000000a070a7207 */ /* 0x000fe20000800000 */
[----:B------:R-:W-:-:S03]  /*07f0*/  IMAD R11, R4, 0x4, R11 ;  /* 0x00000004040b7824 */ /* 0x000fc600078e020b */
[----:B------:R-:W-:Y:S01]  /*0800*/  SEL R10, R9, R10, P2 ;  /* 0x0000000a090a7207 */ /* 0x000fe20001000000 */
[C---:B------:R-:W-:Y:S02]  /*0810*/  IMAD R7, R4.reuse, 0x4, R7 ;  /* 0x0000000404077824 */ /* 0x040fe400078e0207 */
[C---:B------:R-:W-:Y:S02]  /*0820*/  IMAD R9, R4.reuse, 0x4, R9 ;  /* 0x0000000404097824 */ /* 0x040fe400078e0209 */
[----:B------:R-:W-:Y:S01]  /*0830*/  VIADD R5, R5, 0x10 ;  /* 0x0000001005057836 */ /* 0x000fe20000000000 */
[----:B------:R-:W-:-:S04]  /*0840*/  IADD3 R27, PT, PT, R4, R26, R4 ;  /* 0x0000001a041b7210 */ /* 0x000fc80007ffe004 */
[----:B------:R-:W-:Y:S02]  /*0850*/  IADD3 R27, PT, PT, R4, R27, R4 ;  /* 0x0000001b041b7210 */ /* 0x000fe40007ffe004 */
[----:B--2---:R-:W-:-:S04]  /*0860*/  FSETP.GT.AND P4, PT, R28, R25, PT ;  /* 0x000000191c00720b */ /* 0x004fc80003f84000 */
[----:B------:R-:W-:-:S04]  /*0870*/  FSEL R25, R28, R25, P4 ;  /* 0x000000191c197208 */ /* 0x000fc80002000000 */
[----:B---3--:R-:W-:-:S04]  /*0880*/  FSETP.GT.AND P5, PT, R18, R25, PT ;  /* 0x000000191200720b */ /* 0x008fc80003fa4000 */
[----:B------:R-:W-:-:S04]  /*0890*/  FSEL R18, R18, R25, P5 ;  /* 0x0000001912127208 */ /* 0x000fc80002800000 */
[----:B----4-:R-:W-:-:S04]  /*08a0*/  FSETP.GT.AND P6, PT, R19, R18, PT ;  /* 0x000000121300720b */ /* 0x010fc80003fc4000 */
[----:B------:R-:W-:-:S04]  /*08b0*/  FSEL R19, R19, R18, P6 ;  /* 0x0000001213137208 */ /* 0x000fc80003000000 */
[----:B-----5:R-:W-:-:S04]  /*08c0*/  FSETP.GT.AND P1, PT, R24, R19, PT ;  /* 0x000000131800720b */ /* 0x020fc80003f24000 */
[----:B------:R-:W-:-:S04]  /*08d0*/  FSEL R19, R24, R19, P1 ;  /* 0x0000001318137208 */ /* 0x000fc80000800000 */
[----:B------:R-:W-:-:S04]  /*08e0*/  FSETP.GT.AND P2, PT, R2, R19, PT ;  /* 0x000000130200720b */ /* 0x000fc80003f44000 */
[----:B------:R-:W-:Y:S02]  /*08f0*/  FSEL R2, R2, R19, P2 ;  /* 0x0000001302027208 */ /* 0x000fe40001000000 */
[----:B------:R-:W-:Y:S02]  /*0900*/  SEL R19, R11, R10, P3 ;  /* 0x0000000a0b137207 */ /* 0x000fe40001800000 */
[CC--:B------:R-:W-:Y:S02]  /*0910*/  FSETP.GT.AND P3, PT, R17.reuse, R2.reuse, PT ;  /* 0x000000021100720b */ /* 0x0c0fe40003f64000 */
[----:B------:R-:W-:Y:S02]  /*0920*/  SEL R16, R16, R19, P4 ;  /* 0x0000001310107207 */ /* 0x000fe40002000000 */
[----:B------:R-:W-:Y:S02]  /*0930*/  FSEL R17, R17, R2, P3 ;  /* 0x0000000211117208 */ /* 0x000fe40001800000 */
[----:B------:R-:W-:Y:S01]  /*0940*/  SEL R16, R7, R16, P5 ;  /* 0x0000001007107207 */ /* 0x000fe20002800000 */
[----:B------:R-:W-:-:S03]  /*0950*/  IMAD R11, R4, 0x4, R11 ;  /* 0x00000004040b7824 */ /* 0x000fc600078e020b */
[----:B------:R-:W-:Y:S02]  /*0960*/  SEL R16, R9, R16, P6 ;  /* 0x0000001009107207 */ /* 0x000fe40003000000 */
[----:B------:R-:W-:-:S04]  /*0970*/  FSETP.GT.AND P4, PT, R8, R17, PT ;  /* 0x000000110800720b */ /* 0x000fc80003f84000 */
[----:B------:R-:W-:Y:S02]  /*0980*/  FSEL R19, R8, R17, P4 ;  /* 0x0000001108137208 */ /* 0x000fe40002000000 */
[----:B------:R-:W-:Y:S01]  /*0990*/  SEL R17, R11, R16, P1 ;  /* 0x000000100b117207 */ /* 0x000fe20000800000 */
[----:B------:R-:W-:-:S03]  /*09a0*/  IMAD R7, R4, 0x4, R7 ;  /* 0x0000000404077824 */ /* 0x000fc600078e0207 */
[----:B------:R-:W-:Y:S02]  /*09b0*/  SEL R2, R26, R17, P2 ;  /* 0x000000111a027207 */ /* 0x000fe40001000000 */
[----:B------:R-:W-:Y:S01]  /*09c0*/  ISETP.GE.AND P2, PT, R5, -0xc, PT ;  /* 0xfffffff40500780c */ /* 0x000fe20003f46270 */
[C---:B------:R-:W-:Y:S01]  /*09d0*/  IMAD R9, R4.reuse, 0x4, R9 ;  /* 0x0000000404097824 */ /* 0x040fe200078e0209 */
[----:B------:R-:W-:Y:S01]  /*09e0*/  SEL R2, R7, R2, P3 ;  /* 0x0000000207027207 */ /* 0x000fe20001800000 */
[----:B------:R-:W-:Y:S01]  /*09f0*/  IMAD R11, R4, 0x4, R11 ;  /* 0x00000004040b7824 */ /* 0x000fe200078e020b */
[-C--:B------:R-:W-:Y:S02]  /*0a00*/  FSETP.GT.AND P1, PT, R20, R19.reuse, PT ;  /* 0x000000131400720b */ /* 0x080fe40003f24000 */
[----:B------:R-:W-:Y:S01]  /*0a10*/  SEL R2, R9, R2, P4 ;  /* 0x0000000209027207 */ /* 0x000fe20002000000 */
[----:B------:R-:W-:Y:S01]  /*0a20*/  IMAD R7, R4, 0x4, R7 ;  /* 0x0000000404077824 */ /* 0x000fe200078e0207 */
[----:B------:R-:W-:Y:S01]  /*0a30*/  FSEL R16, R20, R19, P1 ;  /* 0x0000001314107208 */ /* 0x000fe20000800000 */
[C---:B------:R-:W-:Y:S01]  /*0a40*/  IMAD R9, R4.reuse, 0x4, R9 ;  /* 0x0000000404097824 */ /* 0x040fe200078e0209 */
[----:B------:R-:W-:Y:S01]  /*0a50*/  SEL R17, R11, R2, P1 ;  /* 0x000000020b117207 */ /* 0x000fe20000800000 */
[----:B------:R-:W-:-:S02]  /*0a60*/  IMAD R11, R4, 0x4, R11 ;  /* 0x00000004040b7824 */ /* 0x000fc400078e020b */
[----:B------:R-:W-:Y:S05]  /*0a70*/  @!P2 BRA `(.L_x_66) ;  /* 0xfffffff80064a947 */ /* 0x000fea000383ffff */
.L_x_65:
[----:B------:R-:W-:Y:S05]  /*0a80*/  BSYNC.RECONVERGENT B3 ;  /* 0x0000000000037941 */ /* 0x000fea0003800200 */
.L_x_64:
[----:B------:R-:W-:Y:S01]  /*0a90*/  IMAD.MOV R2, RZ, RZ, -R5 ;  /* 0x000000ffff027224 */ /* 0x000fe200078e0a05 */
[----:B------:R-:W-:Y:S04]  /*0aa0*/  BSSY.RECONVERGENT B3, `(.L_x_67) ;  /* 0x0000038000037945 */ /* 0x000fe80003800200 */
[----:B------:R-:W-:-:S13]  /*0ab0*/  ISETP.GT.AND P1, PT, R2, 0x4, PT ;  /* 0x000000040200780c */ /* 0x000fda0003f24270 */
[----:B------:R-:W-:Y:S05]  /*0ac0*/  @!P1 BRA `(.L_x_68) ;  /* 0x0000000000d49947 */ /* 0x000fea0003800000 */
[----:B------:R-:W1:Y:S01]  /*0ad0*/  LDC.64 R18, c[0x0][0x380] ;  /* 0x0000e000ff127b82 */ /* 0x000e620000000a00 */
[----:B------:R-:W-:Y:S01]  /*0ae0*/  IADD3 R29, PT, PT, R4, R27, R4 ;  /* 0x0000001b041d7210 */ /* 0x000fe20007ffe004 */
[----:B-1----:R-:W-:-:S05]  /*0af0*/  IMAD.WIDE R24, R27, 0x4, R18 ;  /* 0x000000041b187825 */ /* 0x002fca00078e0212 */
[----:B------:R1:W2:Y:S02]  /*0b00*/  LDG.E.CONSTANT R15, desc[UR8][R24.64] ;  /* 0x00000008180f7981 */ /* 0x0002a4000c1e9900 */
[----:B-1----:R-:W-:-:S05]  /*0b10*/  IMAD.WIDE R24, R4, 0x4, R24 ;  /* 0x0000000404187825 */ /* 0x002fca00078e0218 */
[----:B------:R1:W3:Y:S01]  /*0b20*/  LDG.E.CONSTANT R2, desc[UR8][R24.64] ;  /* 0x0000000818027981 */ /* 0x0002e2000c1e9900 */
[----:B------:R-:W-:-:S05]  /*0b30*/  IMAD.WIDE R20, R4, 0x4, R24 ;  /* 0x0000000404147825 */ /* 0x000fca00078e0218 */
[----:B------:R4:W5:Y:S01]  /*0b40*/  LDG.E.CONSTANT R8, desc[UR8][R20.64] ;  /* 0x0000000814087981 */ /* 0x000962000c1e9900 */
[C---:B------:R-:W-:Y:S01]  /*0b50*/  IMAD.WIDE R22, R4.reuse, 0x4, R20 ;  /* 0x0000000404167825 */ /* 0x040fe200078e0214 */
[----:B------:R-:W-:-:S05]  /*0b60*/  IADD3 R10, PT, PT, R4, R29, R4 ;  /* 0x0000001d040a7210 */ /* 0x000fca0007ffe004 */
[----:B------:R-:W5:Y:S01]  /*0b70*/  LDG.E.CONSTANT R22, desc[UR8][R22.64] ;  /* 0x0000000816167981 */ /* 0x000f62000c1e9900 */
[----:B------:R-:W-:-:S05]  /*0b80*/  IMAD.WIDE R28, R10, 0x4, R18 ;  /* 0x000000040a1c7825 */ /* 0x000fca00078e0212 */
[----:B------:R-:W5:Y:S01]  /*0b90*/  LDG.E.CONSTANT R14, desc[UR8][R28.64] ;  /* 0x000000081c0e7981 */ /* 0x000f62000c1e9900 */
[----:B------:R-:W-:-:S05]  /*0ba0*/  IMAD.WIDE R18, R4, 0x4, R28 ;  /* 0x0000000404127825 */ /* 0x000fca00078e021c */
[----:B------:R-:W5:Y:S01]  /*0bb0*/  LDG.E.CONSTANT R26, desc[UR8][R18.64] ;  /* 0x00000008121a7981 */ /* 0x000f62000c1e9900 */
[----:B-1----:R-:W-:-:S05]  /*0bc0*/  IMAD.WIDE R24, R4, 0x4, R18 ;  /* 0x0000000404187825 */ /* 0x002fca00078e0212 */
[----:B------:R-:W5:Y:S01]  /*0bd0*/  LDG.E.CONSTANT R18, desc[UR8][R24.64] ;  /* 0x0000000818127981 */ /* 0x000f62000c1e9900 */
[----:B----4-:R-:W-:-:S06]  /*0be0*/  IMAD.WIDE R20, R4, 0x4, R24 ;  /* 0x0000000404147825 */ /* 0x010fcc00078e0218 */
[----:B------:R-:W4:Y:S01]  /*0bf0*/  LDG.E.CONSTANT R20, desc[UR8][R20.64] ;  /* 0x0000000814147981 */ /* 0x000f22000c1e9900 */
[----:B------:R-:W-:Y:S01]  /*0c00*/  VIADD R5, R5, 0x8 ;  /* 0x0000000805057836 */ /* 0x000fe20000000000 */
[----:B--2---:R-:W-:-:S04]  /*0c10*/  FSETP.GT.AND P2, PT, R15, R16, PT ;  /* 0x000000100f00720b */ /* 0x004fc80003f44000 */
[----:B------:R-:W-:-:S04]  /*0c20*/  FSEL R15, R15, R16, P2 ;  /* 0x000000100f0f7208 */ /* 0x000fc80001000000 */
[----:B---3--:R-:W-:-:S04]  /*0c30*/  FSETP.GT.AND P3, PT, R2, R15, PT ;  /* 0x0000000f0200720b */ /* 0x008fc80003f64000 */
[----:B------:R-:W-:Y:S02]  /*0c40*/  FSEL R15, R2, R15, P3 ;  /* 0x0000000f020f7208 */ /* 0x000fe40001800000 */
[----:B------:R-:W-:Y:S02]  /*0c50*/  SEL R2, R27, R17, P2 ;  /* 0x000000111b027207 */ /* 0x000fe40001000000 */
[-C--:B-----5:R-:W-:Y:S02]  /*0c60*/  FSETP.GT.AND P4, PT, R8, R15.reuse, PT ;  /* 0x0000000f0800720b */ /* 0x0a0fe40003f84000 */
[----:B------:R-:W-:Y:S01]  /*0c70*/  SEL R2, R7, R2, P3 ;  /* 0x0000000207027207 */ /* 0x000fe20001800000 */
[----:B------:R-:W-:Y:S01]  /*0c80*/  IMAD R7, R4, 0x4, R7 ;  /* 0x0000000404077824 */ /* 0x000fe200078e0207 */
[----:B------:R-:W-:Y:S02]  /*0c90*/  FSEL R15, R8, R15, P4 ;  /* 0x0000000f080f7208 */ /* 0x000fe40002000000 */
[----:B------:R-:W-:Y:S01]  /*0ca0*/  SEL R2, R9, R2, P4 ;  /* 0x0000000209027207 */ /* 0x000fe20002000000 */
[----:B------:R-:W-:Y:S01]  /*0cb0*/  IMAD R9, R4, 0x4, R9 ;  /* 0x0000000404097824 */ /* 0x000fe200078e0209 */
[----:B------:R-:W-:-:S02]  /*0cc0*/  FSETP.GT.AND P5, PT, R22, R15, PT ;  /* 0x0000000f1600720b */ /* 0x000fc40003fa4000 */
[--C-:B------:R-:W-:Y:S02]  /*0cd0*/  IADD3 R27, PT, PT, R4, R10, R4.reuse ;  /* 0x0000000a041b7210 */ /* 0x100fe40007ffe004 */
[----:B------:R-:W-:Y:S02]  /*0ce0*/  FSEL R15, R22, R15, P5 ;  /* 0x0000000f160f7208 */ /* 0x000fe40002800000 */
[----:B------:R-:W-:Y:S02]  /*0cf0*/  IADD3 R27, PT, PT, R4, R27, R4 ;  /* 0x0000001b041b7210 */ /* 0x000fe40007ffe004 */
[----:B------:R-:W-:-:S04]  /*0d00*/  FSETP.GT.AND P1, PT, R14, R15, PT ;  /* 0x0000000f0e00720b */ /* 0x000fc80003f24000 */
[----:B------:R-:W-:-:S04]  /*0d10*/  FSEL R15, R14, R15, P1 ;  /* 0x0000000f0e0f7208 */ /* 0x000fc80000800000 */
[----:B------:R-:W-:-:S04]  /*0d20*/  FSETP.GT.AND P0, PT, R26, R15, PT ;  /* 0x0000000f1a00720b */ /* 0x000fc80003f04000 */
[----:B------:R-:W-:-:S04]  /*0d30*/  FSEL R15, R26, R15, P0 ;  /* 0x0000000f1a0f7208 */ /* 0x000fc80000000000 */
[----:B------:R-:W-:-:S04]  /*0d40*/  FSETP.GT.AND P2, PT, R18, R15, PT ;  /* 0x0000000f1200720b */ /* 0x000fc80003f44000 */
[----:B------:R-:W-:Y:S02]  /*0d50*/  FSEL R17, R18, R15, P2 ;  /* 0x0000000f12117208 */ /* 0x000fe40001000000 */
[----:B------:R-:W-:Y:S01]  /*0d60*/  SEL R15, R11, R2, P5 ;  /* 0x000000020b0f7207 */ /* 0x000fe20002800000 */
[----:B------:R-:W-:Y:S01]  /*0d70*/  IMAD R11, R4, 0x4, R11 ;  /* 0x00000004040b7824 */ /* 0x000fe200078e020b */
[----:B----4-:R-:W-:Y:S02]  /*0d80*/  FSETP.GT.AND P3, PT, R20, R17, PT ;  /* 0x000000111400720b */ /* 0x010fe40003f64000 */
[----:B------:R-:W-:Y:S02]  /*0d90*/  SEL R2, R10, R15, P1 ;  /* 0x0000000f0a027207 */ /* 0x000fe40000800000 */
[----:B------:R-:W-:Y:S02]  /*0da0*/  FSEL R16, R20, R17, P3 ;  /* 0x0000001114107208 */ /* 0x000fe40001800000 */
[----:B------:R-:W-:Y:S01]  /*0db0*/  SEL R2, R7, R2, P0 ;  /* 0x0000000207027207 */ /* 0x000fe20000000000 */
[----:B------:R-:W-:Y:S01]  /*0dc0*/  IMAD R7, R4, 0x4, R7 ;  /* 0x0000000404077824 */ /* 0x000fe200078e0207 */
[----:B------:R-:W-:-:S02]  /*0dd0*/  PLOP3.LUT P0, PT, PT, PT, PT, 0x8, 0x80 ;  /* 0x000000000080781c */ /* 0x000fc40003f0e170 */
[----:B------:R-:W-:Y:S01]  /*0de0*/  SEL R2, R9, R2, P2 ;  /* 0x0000000209027207 */ /* 0x000fe20001000000 */
[----:B------:R-:W-:-:S03]  /*0df0*/  IMAD R9, R4, 0x4, R9 ;  /* 0x0000000404097824 */ /* 0x000fc600078e0209 */
[----:B------:R-:W-:Y:S01]  /*0e00*/  SEL R17, R11, R2, P3 ;  /* 0x000000020b117207 */ /* 0x000fe20001800000 */
[----:B------:R-:W-:-:S07]  /*0e10*/  IMAD R11, R4, 0x4, R11 ;  /* 0x00000004040b7824 */ /* 0x000fce00078e020b */
.L_x_68:
[----:B------:R-:W-:Y:S05]  /*0e20*/  BSYNC.RECONVERGENT B3 ;  /* 0x0000000000037941 */ /* 0x000fea0003800200 */
.L_x_67:
[----:B------:R-:W-:-:S13]  /*0e30*/  ISETP.NE.OR P0, PT, R5, RZ, P0 ;  /* 0x000000ff0500720c */ /* 0x000fda0000705670 */
[----:B------:R-:W-:Y:S05]  /*0e40*/  @!P0 BREAK.RELIABLE B0 ;  /* 0x0000000000008942 */ /* 0x000fea0003800100 */
[----:B------:R-:W-:Y:S05]  /*0e50*/  @!P0 BRA `(.L_x_61) ;  /* 0x0000000000748947 */ /* 0x000fea0003800000 */
.L_x_63:
[----:B------:R-:W-:Y:S05]  /*0e60*/  BSYNC.RELIABLE B0 ;  /* 0x0000000000007941 */ /* 0x000fea0003800100 */
.L_x_62:
[----:B0-----:R-:W-:-:S05]  /*0e70*/  IMAD.WIDE R20, R27, 0x4, R12 ;  /* 0x000000041b147825 */ /* 0x001fca00078e020c */
[----:B------:R-:W2:Y:S01]  /*0e80*/  LDG.E.CONSTANT R25, desc[UR8][R20.64] ;  /* 0x0000000814197981 */ /* 0x000ea2000c1e9900 */
[----:B------:R-:W-:-:S05]  /*0e90*/  IMAD.WIDE R22, R4, 0x4, R20 ;  /* 0x0000000404167825 */ /* 0x000fca00078e0214 */
[----:B------:R-:W3:Y:S01]  /*0ea0*/  LDG.E.CONSTANT R29, desc[UR8][R22.64] ;  /* 0x00000008161d7981 */ /* 0x000ee2000c1e9900 */
[----:B------:R-:W-:-:S05]  /*0eb0*/  IMAD.WIDE R14, R4, 0x4, R22 ;  /* 0x00000004040e7825 */ /* 0x000fca00078e0216 */
[----:B------:R-:W4:Y:S01]  /*0ec0*/  LDG.E.CONSTANT R2, desc[UR8][R14.64] ;  /* 0x000000080e027981 */ /* 0x000f22000c1e9900 */
[----:B------:R-:W-:-:S06]  /*0ed0*/  IMAD.WIDE R18, R4, 0x4, R14 ;  /* 0x0000000404127825 */ /* 0x000fcc00078e020e */
[----:B------:R-:W5:Y:S01]  /*0ee0*/  LDG.E.CONSTANT R19, desc[UR8][R18.64] ;  /* 0x0000000812137981 */ /* 0x000f62000c1e9900 */
[----:B------:R-:W-:Y:S01]  /*0ef0*/  VIADD R5, R5, 0x4 ;  /* 0x0000000405057836 */ /* 0x000fe20000000000 */
[----:B--2---:R-:W-:-:S04]  /*0f00*/  FSETP.GT.AND P0, PT, R25, R16, PT ;  /* 0x000000101900720b */ /* 0x004fc80003f04000 */
[----:B------:R-:W-:-:S04]  /*0f10*/  FSEL R16, R25, R16, P0 ;  /* 0x0000001019107208 */ /* 0x000fc80000000000 */
[----:B---3--:R-:W-:-:S04]  /*0f20*/  FSETP.GT.AND P1, PT, R29, R16, PT ;  /* 0x000000101d00720b */ /* 0x008fc80003f24000 */
[----:B------:R-:W-:-:S04]  /*0f30*/  FSEL R16, R29, R16, P1 ;  /* 0x000000101d107208 */ /* 0x000fc80000800000 */
[----:B----4-:R-:W-:-:S04]  /*0f40*/  FSETP.GT.AND P2, PT, R2, R16, PT ;  /* 0x000000100200720b */ /* 0x010fc80003f44000 */
[----:B------:R-:W-:Y:S02]  /*0f50*/  FSEL R16, R2, R16, P2 ;  /* 0x0000001002107208 */ /* 0x000fe40001000000 */
[----:B------:R-:W-:Y:S02]  /*0f60*/  SEL R2, R27, R17, P0 ;  /* 0x000000111b027207 */ /* 0x000fe40000000000 */
[----:B------:R-:W-:Y:S02]  /*0f70*/  ISETP.NE.AND P0, PT, R5, RZ, PT ;  /* 0x000000ff0500720c */ /* 0x000fe40003f05270 */
[----:B------:R-:W-:Y:S01]  /*0f80*/  SEL R2, R7, R2, P1 ;  /* 0x0000000207027207 */ /* 0x000fe20000800000 */
[C---:B------:R-:W-:Y:S01]  /*0f90*/  IMAD R7, R4.reuse, 0x4, R7 ;  /* 0x0000000404077824 */ /* 0x040fe200078e0207 */
[----:B-----5:R-:W-:Y:S02]  /*0fa0*/  FSETP.GT.AND P3, PT, R19, R16, PT ;  /* 0x000000101300720b */ /* 0x020fe40003f64000 */
[----:B------:R-:W-:Y:S01]  /*0fb0*/  SEL R2, R9, R2, P2 ;  /* 0x0000000209027207 */ /* 0x000fe20001000000 */
[C---:B------:R-:W-:Y:S01]  /*0fc0*/  IMAD R9, R4.reuse, 0x4, R9 ;  /* 0x0000000404097824 */ /* 0x040fe200078e0209 */
[----:B------:R-:W-:-:S02]  /*0fd0*/  IADD3 R27, PT, PT, R4, R27, R4 ;  /* 0x0000001b041b7210 */ /* 0x000fc40007ffe004 */
[----:B------:R-:W-:Y:S01]  /*0fe0*/  SEL R17, R11, R2, P3 ;  /* 0x000000020b117207 */ /* 0x000fe20001800000 */
[C---:B------:R-:W-:Y:S01]  /*0ff0*/  IMAD R11, R4.reuse, 0x4, R11 ;  /* 0x00000004040b7824 */ /* 0x040fe200078e020b */
[----:B------:R-:W-:Y:S02]  /*1000*/  FSEL R16, R19, R16, P3 ;  /* 0x0000001013107208 */ /* 0x000fe40001800000 */
[----:B------:R-:W-:Y:S01]  /*1010*/  IADD3 R27, PT, PT, R4, R27, R4 ;  /* 0x0000001b041b7210 */ /* 0x000fe20007ffe004 */
[----:B------:R-:W-:Y:S06]  /*1020*/  @P0 BRA `(.L_x_62) ;  /* 0xfffffffc00900947 */ /* 0x000fec000383ffff */
.L_x_61:
[----:B------:R-:W-:Y:S05]  /*1030*/  BSYNC.RECONVERGENT B1 ;  /* 0x0000000000017941 */ /* 0x000fea0003800200 */
.L_x_60:
[----:B------:R-:W-:-:S13]  /*1040*/  ISETP.NE.AND P0, PT, R6, RZ, PT ;  /* 0x000000ff0600720c */ /* 0x000fda0003f05270 */
[----:B------:R-:W-:Y:S05]  /*1050*/  @!P0 BRA `(.L_x_59) ;  /* 0x00000000002c8947 */ /* 0x000fea0003800000 */
[----:B------:R-:W1:Y:S01]  /*1060*/  LDC.64 R8, c[0x0][0x380] ;  /* 0x0000e000ff087b82 */ /* 0x000e620000000a00 */
[----:B------:R-:W-:-:S07]  /*1070*/  IMAD.MOV R2, RZ, RZ, -R6 ;  /* 0x000000ffff027224 */ /* 0x000fce00078e0a06 */
.L_x_69:
[----:B-1----:R-:W-:-:S06]  /*1080*/  IMAD.WIDE R6, R27, 0x4, R8 ;  /* 0x000000041b067825 */ /* 0x002fcc00078e0208 */
[----:B------:R-:W2:Y:S01]  /*1090*/  LDG.E.CONSTANT R7, desc[UR8][R6.64] ;  /* 0x0000000806077981 */ /* 0x000ea2000c1e9900 */
[----:B------:R-:W-:-:S05]  /*10a0*/  VIADD R2, R2, 0x1 ;  /* 0x0000000102027836 */ /* 0x000fca0000000000 */
[----:B------:R-:W-:Y:S02]  /*10b0*/  ISETP.NE.AND P0, PT, R2, RZ, PT ;  /* 0x000000ff0200720c */ /* 0x000fe40003f05270 */
[----:B--2---:R-:W-:-:S04]  /*10c0*/  FSETP.GT.AND P1, PT, R7, R16, PT ;  /* 0x000000100700720b */ /* 0x004fc80003f24000 */
[----:B------:R-:W-:Y:S01]  /*10d0*/  SEL R17, R27, R17, P1 ;  /* 0x000000111b117207 */ /* 0x000fe20000800000 */
[----:B------:R-:W-:Y:S01]  /*10e0*/  IMAD.IADD R27, R4, 0x1, R27 ;  /* 0x00000001041b7824 */ /* 0x000fe200078e021b */
[----:B------:R-:W-:-:S05]  /*10f0*/  FSEL R16, R7, R16, P1 ;  /* 0x0000001007107208 */ /* 0x000fca0000800000 */
[----:B------:R-:W-:Y:S05]  /*1100*/  @P0 BRA `(.L_x_69) ;  /* 0xfffffffc00dc0947 */ /* 0x000fea000383ffff */
.L_x_59:
[----:B------:R-:W-:Y:S05]  /*1110*/  BSYNC.RECONVERGENT B2 ;  /* 0x0000000000027941 */ /* 0x000fea0003800200 */
.L_x_58:
[----:B------:R-:W-:Y:S05]  /*1120*/  WARPSYNC.ALL ;  /* 0x0000000000007948 */ /* 0x000fea0003800000 */
[----:B------:R-:W1:Y:S01]  /*1130*/  S2UR UR6, SR_CgaCtaId ;  /* 0x00000000000679c3 */ /* 0x000e620000008800 */
[----:B------:R-:W-:Y:S02]  /*1140*/  UMOV UR4, 0x400 ;  /* 0x0000040000047882 */ /* 0x000fe40000000000 */
[----:B------:R-:W-:-:S05]  /*1150*/  UIADD3 UR5, UPT, UPT, UR4, 0x100, URZ ;  /* 0x0000010004057890 */ /* 0x000fca000fffe0ff */
[----:B------:R-:W2:Y:S01]  /*1160*/  LDC R2, c[0x0][0x39c] ;  /* 0x0000e700ff027b82 */ /* 0x000ea20000000800 */
[----:B-1----:R-:W-:Y:S01]  /*1170*/  ULEA UR5, UR6, UR5, 0x18 ;  /* 0x0000000506057291 */ /* 0x002fe2000f8ec0ff */
[----:B--2---:R-:W-:-:S05]  /*1180*/  ISETP.GE.AND P0, PT, R2, 0x1, PT ;  /* 0x000000010200780c */ /* 0x004fca0003f06270 */
[----:B------:R-:W-:-:S05]  /*1190*/  LEA R2, R0, UR5, 0x3 ;  /* 0x0000000500027c11 */ /* 0x000fca000f8e18ff */
[----:B------:R1:W-:Y:S01]  /*11a0*/  STS.64 [R2], R16 ;  /* 0x0000001002007388 */ /* 0x0003e20000000a00 */
[----:B------:R-:W-:Y:S06]  /*11b0*/  BAR.SYNC.DEFER_BLOCKING 0x0 ;  /* 0x0000000000007b1d */ /* 0x000fec0000010000 */
[----:B------:R-:W-:Y:S05]  /*11c0*/  @!P0 EXIT ;  /* 0x000000000000894d */ /* 0x000fea0003800000 */
[----:B------:R-:W-:Y:S02]  /*11d0*/  USHF.R.U32.HI UR7, URZ, 0x5, UR10 ;  /* 0x00000005ff077899 */ /* 0x000fe4000801160a */
[----:B------:R-:W-:-:S04]  /*11e0*/  ULEA UR4, UR6, UR4, 0x18 ;  /* 0x0000000406047291 */ /* 0x000fc8000f8ec0ff */
[C---:B------:R-:W-:Y:S02]  /*11f0*/  ISETP.GE.U32.AND P0, PT, R0.reuse, UR7, PT ;  /* 0x0000000700007c0c */ /* 0x040fe4000bf06070 */
[C---:B------:R-:W-:Y:S02]  /*1200*/  LEA.HI R4, R0.reuse, UR4, RZ, 0x1e ;  /* 0x0000000400047c11 */ /* 0x040fe4000f8ff0ff */
[----:B------:R-:W-:Y:S01]  /*1210*/  LEA R11, R0, UR4, 0x3 ;  /* 0x00000004000b7c11 */ /* 0x000fe2000f8e18ff */
[----:B------:R-:W-:-:S08]  /*1220*/  UMOV UR4, URZ ;  /* 0x000000ff00047c82 */ /* 0x000fd00008000000 */
.L_x_102:
[----:B0-2---:R-:W2:Y:S01]  /*1230*/  LDS.64 R6, [R2] ;  /* 0x0000000002067984 */ /* 0x005ea20000000a00 */
[----:B------:R-:W-:Y:S03]  /*1240*/  BSSY.RECONVERGENT B0, `(.L_x_70) ;  /* 0x000000d000007945 */ /* 0x000fe60003800200 */
[----:B--23--:R-:W2:Y:S01]  /*1250*/  SHFL.DOWN PT, R5, R6, 0x10, 0x1f ;  /* 0x0a001f0006057f89 */ /* 0x00cea200000e0000 */
[----:B------:R-:W-:Y:S02]  /*1260*/  IMAD.MOV.U32 R9, RZ, RZ, R6 ;  /* 0x000000ffff097224 */ /* 0x000fe400078e0006 */
[----:B------:R-:W-:Y:S01]  /*1270*/  IMAD.MOV.U32 R10, RZ, RZ, R7 ;  /* 0x000000ffff0a7224 */ /* 0x000fe200078e0007 */
[----:B----4-:R3:W4:Y:S01]  /*1280*/  SHFL.DOWN PT, R8, R7, 0x10, 0x1f ;  /* 0x0a001f0007087f89 */ /* 0x01072200000e0000 */
[----:B--2---:R-:W-:-:S13]  /*1290*/  FSETP.GT.AND P1, PT, R6, R5, PT ;  /* 0x000000050600720b */ /* 0x004fda0003f24000 */
[----:B---34-:R-:W-:Y:S05]  /*12a0*/  @P1 BRA `(.L_x_71) ;  /* 0x0000000000181947 */ /* 0x018fea0003800000 */
[----:B------:R-:W-:Y:S01]  /*12b0*/  FSETP.GEU.AND P1, PT, R6, R5, PT ;  /* 0x000000050600720b */ /* 0x000fe20003f2e000 */
[----:B------:R-:W-:Y:S02]  /*12c0*/  IMAD.MOV.U32 R10, RZ, RZ, R8 ;  /* 0x000000ffff0a7224 */ /* 0x000fe400078e0008 */
[----:B------:R-:W-:-:S10]  /*12d0*/  IMAD.MOV.U32 R9, RZ, RZ, R5 ;  /* 0x000000ffff097224 */ /* 0x000fd400078e0005 */
[CC--:B------:R-:W-:Y:S02]  /*12e0*/  @P1 ISETP.GE.AND P2, PT, R7.reuse, R8.reuse, PT ;  /* 0x000000080700120c */ /* 0x0c0fe40003f46270 */
[----:B------:R-:W-:Y:S02]  /*12f0*/  @P1 VIMNMX R10, PT, PT, R7, R8, PT ;  /* 0x00000008070a1248 */ /* 0x000fe40003fe0100 */
[----:B------:R-:W-:-:S09]  /*1300*/  @P1 FSEL R9, R6, R5, !P2 ;  /* 0x0000000506091208 */ /* 0x000fd20005000000 */
.L_x_71:
[----:B------:R-:W-:Y:S05]  /*1310*/  BSYNC.RECONVERGENT B0 ;  /* 0x0000000000007941 */ /* 0x000fea0003800200 */
.L_x_70:
[----:B------:R-:W2:Y:S01]  /*1320*/  SHFL.DOWN PT, R8, R9, 0x8, 0x1f ;  /* 0x09001f0009087f89 */ /* 0x000ea200000e0000 */
[----:B------:R-:W-:Y:S01]  /*1330*/  BSSY.RECONVERGENT B0, `(.L_x_72) ;  /* 0x000000c000007945 */ /* 0x000fe20003800200 */
[----:B------:R-:W-:Y:S02]  /*1340*/  IMAD.MOV.U32 R5, RZ, RZ, R9 ;  /* 0x000000ffff057224 */ /* 0x000fe400078e0009 */
[----:B------:R3:W4:Y:S01]  /*1350*/  SHFL.DOWN PT, R7, R10, 0x8, 0x1f ;  /* 0x09001f000a077f89 */ /* 0x00072200000e0000 */
[----:B------:R-:W-:Y:S01]  /*1360*/  IMAD.MOV.U32 R6, RZ, RZ, R10 ;  /* 0x000000ffff067224 */ /* 0x000fe200078e000a */
[----:B--2---:R-:W-:-:S13]  /*1370*/  FSETP.GT.AND P1, PT, R9, R8, PT ;  /* 0x000000080900720b */ /* 0x004fda0003f24000 */
[----:B---34-:R-:W-:Y:S05]  /*1380*/  @P1 BRA `(.L_x_73) ;  /* 0x0000000000181947 */ /* 0x018fea0003800000 */
[----:B------:R-:W-:Y:S01]  /*1390*/  FSETP.GEU.AND P1, PT, R9, R8, PT ;  /* 0x000000080900720b */ /* 0x000fe20003f2e000 */
[----:B------:R-:W-:Y:S02]  /*13a0*/  IMAD.MOV.U32 R6, RZ, RZ, R7 ;  /* 0x000000ffff067224 */ /* 0x000fe400078e0007 */
[----:B------:R-:W-:-:S10]  /*13b0*/  IMAD.MOV.U32 R5, RZ, RZ, R8 ;  /* 0x000000ffff057224 */ /* 0x000fd400078e0008 */
[----:B------:R-:W-:Y:S02]  /*13c0*/  @P1 ISETP.GE.AND P2, PT, R10, R7, PT ;  /* 0x000000070a00120c */ /* 0x000fe40003f46270 */
[----:B------:R-:W-:Y:S02]  /*13d0*/  @P1 VIMNMX R6, PT, PT, R7, R10, PT ;  /* 0x0000000a07061248 */ /* 0x000fe40003fe0100 */
[----:B------:R-:W-:-:S09]  /*13e0*/  @P1 FSEL R5, R9, R8, !P2 ;  /* 0x0000000809051208 */ /* 0x000fd20005000000 */
.L_x_73:
[----:B------:R-:W-:Y:S05]  /*13f0*/  BSYNC.RECONVERGENT B0 ;  /* 0x0000000000007941 */ /* 0x000fea0003800200 */
.L_x_72:
        /* <DEDUP_REMOVED lines=13> */
.L_x_75:
[----:B------:R-:W-:Y:S05]  /*14d0*/  BSYNC.RECONVERGENT B0 ;  /* 0x0000000000007941 */ /* 0x000fea0003800200 */
.L_x_74:
        /* <DEDUP_REMOVED lines=13> */
.L_x_77:
[----:B------:R-:W-:Y:S05]  /*15b0*/  BSYNC.RECONVERGENT B0 ;  /* 0x0000000000007941 */ /* 0x000fea0003800200 */
.L_x_76:
[----:B------:R-:W2:Y:S01]  /*15c0*/  SHFL.DOWN PT, R8, R5, 0x1, 0x1f ;  /* 0x08201f0005087f89 */ /* 0x000ea200000e0000 */
[----:B------:R-:W-:Y:S01]  /*15d0*/  BSSY.RECONVERGENT B0, `(.L_x_78) ;  /* 0x000000c000007945 */ /* 0x000fe20003800200 */
[----:B------:R-:W-:Y:S02]  /*15e0*/  IMAD.MOV.U32 R7, RZ, RZ, R5 ;  /* 0x000000ffff077224 */ /* 0x000fe400078e0005 */
[----:B0-----:R0:W3:Y:S01]  /*15f0*/  SHFL.DOWN PT, R13, R6, 0x1, 0x1f ;  /* 0x08201f00060d7f89 */ /* 0x0010e200000e0000 */
[----:B------:R-:W-:Y:S01]  /*1600*/  IMAD.MOV.U32 R9, RZ, RZ, R6 ;  /* 0x000000ffff097224 */ /* 0x000fe200078e0006 */
[----:B--2---:R-:W-:-:S13]  /*1610*/  FSETP.GT.AND P1, PT, R5, R8, PT ;  /* 0x000000080500720b */ /* 0x004fda0003f24000 */
[----:B0--3--:R-:W-:Y:S05]  /*1620*/  @P1 BRA `(.L_x_79) ;  /* 0x0000000000181947 */ /* 0x009fea0003800000 */
[----:B------:R-:W-:Y:S01]  /*1630*/  FSETP.GEU.AND P1, PT, R5, R8, PT ;  /* 0x000000080500720b */ /* 0x000fe20003f2e000 */
[----:B------:R-:W-:Y:S02]  /*1640*/  IMAD.MOV.U32 R9, RZ, RZ, R13 ;  /* 0x000000ffff097224 */ /* 0x000fe400078e000d */
[----:B------:R-:W-:-:S10]  /*1650*/  IMAD.MOV.U32 R7, RZ, RZ, R8 ;  /* 0x000000ffff077224 */ /* 0x000fd400078e0008 */
[----:B------:R-:W-:Y:S02]  /*1660*/  @P1 ISETP.GE.AND P2, PT, R6, R13, PT ;  /* 0x0000000d0600120c */ /* 0x000fe40003f46270 */
[----:B------:R-:W-:Y:S02]  /*1670*/  @P1 VIMNMX R9, PT, PT, R13, R6, PT ;  /* 0x000000060d091248 */ /* 0x000fe40003fe0100 */
[----:B------:R-:W-:-:S09]  /*1680*/  @P1 FSEL R7, R5, R8, !P2 ;  /* 0x0000000805071208 */ /* 0x000fd20005000000 */
.L_x_79:
[----:B------:R-:W-:Y:S05]  /*1690*/  BSYNC.RECONVERGENT B0 ;  /* 0x0000000000007941 */ /* 0x000fea0003800200 */
.L_x_78:
[----:B------:R-:W-:-:S09]  /*16a0*/  UISETP.GT.U32.AND UP0, UPT, UR10, 0x20, UPT ;  /* 0x000000200a00788c */ /* 0x000fd2000bf04070 */
[----:B------:R-:W-:Y:S05]  /*16b0*/  BRA.U UP0, `(.L_x_80) ;  /* 0x00000001000c7547 */ /* 0x000fea000b800000 */
[----:B------:R0:W2:Y:S04]  /*16c0*/  SHFL.IDX PT, R5, R7, RZ, 0x1f ;  /* 0x00001fff07057589 */ /* 0x0000a800000e0000 */
[----:B------:R0:W3:Y:S01]  /*16d0*/  SHFL.IDX PT, R10, R9, RZ, 0x1f ;  /* 0x00001fff090a7589 */ /* 0x0000e200000e0000 */
[----:B------:R-:W-:Y:S05]  /*16e0*/  BRA `(.L_x_81) ;  /* 0x0000000400747947 */ /* 0x000fea0003800000 */
.L_x_80:
        /* <DEDUP_REMOVED lines=8> */
[----:B------:R-:W-:Y:S01]  /*1770*/  UMOV UR6, 0xffffffff ;  /* 0xffffffff00067882 */ /* 0x000fe20000000000 */
[----:B------:R-:W-:-:S06]  /*1780*/  IMAD.MOV.U32 R7, RZ, RZ, -0x1 ;  /* 0xffffffffff077424 */ /* 0x000fcc00078e00ff */
[----:B------:R0:W2:Y:S01]  /*1790*/  @!P0 LDS.64 R6, [R11] ;  /* 0x000000000b068984 */ /* 0x0000a20000000a00 */
[----:B------:R-:W-:Y:S05]  /*17a0*/  BRA.DIV UR6, `(.L_x_84) ;  /* 0x0000000606c87947 */ /* 0x000fea000b800000 */
[----:B--2---:R2:W3:Y:S04]  /*17b0*/  SHFL.DOWN PT, R5, R6, 0x10, 0x1f ;  /* 0x0a001f0006057f89 */ /* 0x0044e800000e0000 */
[----:B------:R2:W4:Y:S02]  /*17c0*/  SHFL.DOWN PT, R8, R7, 0x10, 0x1f ;  /* 0x0a001f0007087f89 */ /* 0x00052400000e0000 */
.L_x_105:
[----:B---3--:R-:W-:Y:S01]  /*17d0*/  FSETP.GT.AND P1, PT, R6, R5, PT ;  /* 0x000000050600720b */ /* 0x008fe20003f24000 */
[----:B------:R-:W-:Y:S01]  /*17e0*/  BSSY.RECONVERGENT B1, `(.L_x_85) ;  /* 0x000000a000017945 */ /* 0x000fe20003800200 */
[----:B------:R-:W-:Y:S02]  /*17f0*/  IMAD.MOV.U32 R9, RZ, RZ, R6 ;  /* 0x000000ffff097224 */ /* 0x000fe400078e0006 */
[----:B------:R-:W-:-:S09]  /*1800*/  IMAD.MOV.U32 R10, RZ, RZ, R7 ;  /* 0x000000ffff0a7224 */ /* 0x000fd200078e0007 */
[----:B------:R-:W-:Y:S05]  /*1810*/  @P1 BRA `(.L_x_86) ;  /* 0x0000000000181947 */ /* 0x000fea0003800000 */
[----:B------:R-:W-:Y:S01]  /*1820*/  FSETP.GEU.AND P1, PT, R6, R5, PT ;  /* 0x000000050600720b */ /* 0x000fe20003f2e000 */
[----:B----4-:R-:W-:Y:S02]  /*1830*/  IMAD.MOV.U32 R10, RZ, RZ, R8 ;  /* 0x000000ffff0a7224 */ /* 0x010fe400078e0008 */
[----:B------:R-:W-:-:S10]  /*1840*/  IMAD.MOV.U32 R9, RZ, RZ, R5 ;  /* 0x000000ffff097224 */ /* 0x000fd400078e0005 */
[----:B------:R-:W-:Y:S02]  /*1850*/  @P1 ISETP.GE.AND P2, PT, R7, R8, PT ;  /* 0x000000080700120c */ /* 0x000fe40003f46270 */
[----:B------:R-:W-:Y:S02]  /*1860*/  @P1 VIMNMX R10, PT, PT, R8, R7, PT ;  /* 0x00000007080a1248 */ /* 0x000fe40003fe0100 */
[----:B------:R-:W-:-:S09]  /*1870*/  @P1 FSEL R9, R6, R5, !P2 ;  /* 0x0000000506091208 */ /* 0x000fd20005000000 */
.L_x_86:
[----:B------:R-:W-:Y:S05]  /*1880*/  BSYNC.RECONVERGENT B1 ;  /* 0x0000000000017941 */ /* 0x000fea0003800200 */
.L_x_85:
[----:B------:R-:W-:-:S03]  /*1890*/  UMOV UR6, 0xffffffff ;  /* 0xffffffff00067882 */ /* 0x000fc60000000000 */
[----:B------:R-:W-:Y:S05]  /*18a0*/  BRA.DIV UR6, `(.L_x_87) ;  /* 0x0000000606c07947 */ /* 0x000fea000b800000 */
[----:B--2---:R2:W3:Y:S04]  /*18b0*/  SHFL.DOWN PT, R6, R9, 0x8, 0x1f ;  /* 0x09001f0009067f89 */ /* 0x0044e800000e0000 */
[----:B------:R2:W0:Y:S02]  /*18c0*/  SHFL.DOWN PT, R5, R10, 0x8, 0x1f ;  /* 0x09001f000a057f89 */ /* 0x00042400000e0000 */
.L_x_109:
[----:B---3--:R-:W-:Y:S01]  /*18d0*/  FSETP.GT.AND P1, PT, R9, R6, PT ;  /* 0x000000060900720b */ /* 0x008fe20003f24000 */
[----:B------:R-:W-:Y:S01]  /*18e0*/  BSSY.RECONVERGENT B1, `(.L_x_88) ;  /* 0x000000a000017945 */ /* 0x000fe20003800200 */
[----:B------:R-:W-:Y:S01]  /*18f0*/  MOV R7, R9 ;  /* 0x0000000900077202 */ /* 0x000fe20000000f00 */
[----:B----4-:R-:W-:-:S10]  /*1900*/  IMAD.MOV.U32 R8, RZ, RZ, R10 ;  /* 0x000000ffff087224 */ /* 0x010fd400078e000a */
[----:B------:R-:W-:Y:S05]  /*1910*/  @P1 BRA `(.L_x_89) ;  /* 0x0000000000181947 */ /* 0x000fea0003800000 */
[----:B------:R-:W-:Y:S01]  /*1920*/  FSETP.GEU.AND P1, PT, R9, R6, PT ;  /* 0x000000060900720b */ /* 0x000fe20003f2e000 */
[----:B0-----:R-:W-:Y:S02]  /*1930*/  IMAD.MOV.U32 R8, RZ, RZ, R5 ;  /* 0x000000ffff087224 */ /* 0x001fe400078e0005 */
[----:B------:R-:W-:-:S10]  /*1940*/  IMAD.MOV.U32 R7, RZ, RZ, R6 ;  /* 0x000000ffff077224 */ /* 0x000fd400078e0006 */
[----:B------:R-:W-:Y:S02]  /*1950*/  @P1 ISETP.GE.AND P2, PT, R10, R5, PT ;  /* 0x000000050a00120c */ /* 0x000fe40003f46270 */
[----:B------:R-:W-:Y:S02]  /*1960*/  @P1 VIMNMX R8, PT, PT, R5, R10, PT ;  /* 0x0000000a05081248 */ /* 0x000fe40003fe0100 */
[----:B------:R-:W-:-:S09]  /*1970*/  @P1 FSEL R7, R9, R6, !P2 ;  /* 0x0000000609071208 */ /* 0x000fd20005000000 */
.L_x_89:
[----:B------:R-:W-:Y:S05]  /*1980*/  BSYNC.RECONVERGENT B1 ;  /* 0x0000000000017941 */ /* 0x000fea0003800200 */
.L_x_88:
[----:B------:R-:W-:-:S03]  /*1990*/  UMOV UR6, 0xffffffff ;  /* 0xffffffff00067882 */ /* 0x000fc60000000000 */
[----:B------:R-:W-:Y:S05]  /*19a0*/  BRA.DIV UR6, `(.L_x_90) ;  /* 0x0000000606cc7947 */ /* 0x000fea000b800000 */
[----:B------:R3:W4:Y:S04]  /*19b0*/  SHFL.DOWN PT, R6, R7, 0x4, 0x1f ;  /* 0x08801f0007067f89 */ /* 0x00072800000e0000 */
[----:B0-----:R3:W0:Y:S02]  /*19c0*/  SHFL.DOWN PT, R5, R8, 0x4, 0x1f ;  /* 0x08801f0008057f89 */ /* 0x00162400000e0000 */
.L_x_113:
[----:B----4-:R-:W-:Y:S01]  /*19d0*/  FSETP.GT.AND P1, PT, R7, R6, PT ;  /* 0x000000060700720b */ /* 0x010fe20003f24000 */
[----:B------:R-:W-:Y:S01]  /*19e0*/  BSSY.RECONVERGENT B1, `(.L_x_91) ;  /* 0x000000a000017945 */ /* 0x000fe20003800200 */
[----:B--2---:R-:W-:Y:S02]  /*19f0*/  IMAD.MOV.U32 R9, RZ, RZ, R7 ;  /* 0x000000ffff097224 */ /* 0x004fe400078e0007 */
[----:B------:R-:W-:-:S09]  /*1a00*/  IMAD.MOV.U32 R10, RZ, RZ, R8 ;  /* 0x000000ffff0a7224 */ /* 0x000fd200078e0008 */
[----:B------:R-:W-:Y:S05]  /*1a10*/  @P1 BRA `(.L_x_92) ;  /* 0x0000000000181947 */ /* 0x000fea0003800000 */
[----:B------:R-:W-:Y:S01]  /*1a20*/  FSETP.GEU.AND P1, PT, R7, R6, PT ;  /* 0x000000060700720b */ /* 0x000fe20003f2e000 */
[----:B0-----:R-:W-:Y:S02]  /*1a30*/  IMAD.MOV.U32 R10, RZ, RZ, R5 ;  /* 0x000000ffff0a7224 */ /* 0x001fe400078e0005 */
[----:B------:R-:W-:-:S10]  /*1a40*/  IMAD.MOV.U32 R9, RZ, RZ, R6 ;  /* 0x000000ffff097224 */ /* 0x000fd400078e0006 */
[----:B------:R-:W-:Y:S02]  /*1a50*/  @P1 ISETP.GE.AND P2, PT, R8, R5, PT ;  /* 0x000000050800120c */ /* 0x000fe40003f46270 */
[----:B------:R-:W-:Y:S02]  /*1a60*/  @P1 VIMNMX R10, PT, PT, R5, R8, PT ;  /* 0x00000008050a1248 */ /* 0x000fe40003fe0100 */
[----:B------:R-:W-:-:S09]  /*1a70*/  @P1 FSEL R9, R7, R6, !P2 ;  /* 0x0000000607091208 */ /* 0x000fd20005000000 */
.L_x_92:
[----:B------:R-:W-:Y:S05]  /*1a80*/  BSYNC.RECONVERGENT B1 ;  /* 0x0000000000017941 */ /* 0x000fea0003800200 */
.L_x_91:
[----:B------:R-:W-:-:S03]  /*1a90*/  UMOV UR6, 0xffffffff ;  /* 0xffffffff00067882 */ /* 0x000fc60000000000 */
[----:B------:R-:W-:Y:S05]  /*1aa0*/  BRA.DIV UR6, `(.L_x_93) ;  /* 0x0000000606d87947 */ /* 0x000fea000b800000 */
[----:B------:R2:W4:Y:S04]  /*1ab0*/  SHFL.DOWN PT, R6, R9, 0x2, 0x1f ;  /* 0x08401f0009067f89 */ /* 0x00052800000e0000 */
[----:B0-----:R2:W0:Y:S02]  /*1ac0*/  SHFL.DOWN PT, R5, R10, 0x2, 0x1f ;  /* 0x08401f000a057f89 */ /* 0x00142400000e0000 */
.L_x_117:
[----:B----4-:R-:W-:Y:S01]  /*1ad0*/  FSETP.GT.AND P1, PT, R9, R6, PT ;  /* 0x000000060900720b */ /* 0x010fe20003f24000 */
[----:B------:R-:W-:Y:S01]  /*1ae0*/  BSSY.RECONVERGENT B1, `(.L_x_94) ;  /* 0x000000a000017945 */ /* 0x000fe20003800200 */
[----:B---3--:R-:W-:Y:S02]  /*1af0*/  IMAD.MOV.U32 R8, RZ, RZ, R9 ;  /* 0x000000ffff087224 */ /* 0x008fe400078e0009 */
        /* <DEDUP_REMOVED lines=8> */
.L_x_95:
[----:B------:R-:W-:Y:S05]  /*1b80*/  BSYNC.RECONVERGENT B1 ;  /* 0x0000000000017941 */ /* 0x000fea0003800200 */
.L_x_94:
[----:B------:R-:W-:-:S03]  /*1b90*/  UMOV UR6, 0xffffffff ;  /* 0xffffffff00067882 */ /* 0x000fc60000000000 */
[----:B------:R-:W-:Y:S05]  /*1ba0*/  BRA.DIV UR6, `(.L_x_96) ;  /* 0x0000000606e47947 */ /* 0x000fea000b800000 */
[----:B0-----:R0:W3:Y:S04]  /*1bb0*/  SHFL.DOWN PT, R5, R8, 0x1, 0x1f ;  /* 0x08201f0008057f89 */ /* 0x0010e800000e0000 */
[----:B------:R0:W4:Y:S02]  /*1bc0*/  SHFL.DOWN PT, R13, R12, 0x1, 0x1f ;  /* 0x08201f000c0d7f89 */ /* 0x00012400000e0000 */
.L_x_121:
[----:B---3--:R-:W-:Y:S01]  /*1bd0*/  FSETP.GT.AND P1, PT, R8, R5, PT ;  /* 0x000000050800720b */ /* 0x008fe20003f24000 */
[----:B--2---:R-:W-:Y:S02]  /*1be0*/  IMAD.MOV.U32 R9, RZ, RZ, R12 ;  /* 0x000000ffff097224 */ /* 0x004fe400078e000c */
[----:B------:R-:W-:-:S10]  /*1bf0*/  IMAD.MOV.U32 R7, RZ, RZ, R8 ;  /* 0x000000ffff077224 */ /* 0x000fd400078e0008 */
[----:B------:R-:W-:Y:S05]  /*1c00*/  @P1 BRA `(.L_x_83) ;  /* 0x0000000000181947 */ /* 0x000fea0003800000 */
[----:B------:R-:W-:Y:S01]  /*1c10*/  FSETP.GEU.AND P1, PT, R8, R5, PT ;  /* 0x000000050800720b */ /* 0x000fe20003f2e000 */
[----:B----4-:R-:W-:Y:S02]  /*1c20*/  IMAD.MOV.U32 R9, RZ, RZ, R13 ;  /* 0x000000ffff097224 */ /* 0x010fe400078e000d */
[----:B------:R-:W-:-:S10]  /*1c30*/  IMAD.MOV.U32 R7, RZ, RZ, R5 ;  /* 0x000000ffff077224 */ /* 0x000fd400078e0005 */
[----:B------:R-:W-:Y:S02]  /*1c40*/  @P1 ISETP.GE.AND P2, PT, R12, R13, PT ;  /* 0x0000000d0c00120c */ /* 0x000fe40003f46270 */
[----:B------:R-:W-:Y:S02]  /*1c50*/  @P1 VIMNMX R9, PT, PT, R13, R12, PT ;  /* 0x0000000c0d091248 */ /* 0x000fe40003fe0100 */
[----:B------:R-:W-:-:S09]  /*1c60*/  @P1 FSEL R7, R8, R5, !P2 ;  /* 0x0000000508071208 */ /* 0x000fd20005000000 */
.L_x_83:
[----:B------:R-:W-:Y:S05]  /*1c70*/  BSYNC B0 ;  /* 0x0000000000007941 */ /* 0x000fea0003800000 */
.L_x_82:
[----:B------:R-:W-:-:S03]  /*1c80*/  UMOV UR6, 0xffffffff ;  /* 0xffffffff00067882 */ /* 0x000fc60000000000 */
[----:B------:R-:W-:Y:S05]  /*1c90*/  BRA.DIV UR6, `(.L_x_97) ;  /* 0x0000000606f07947 */ /* 0x000fea000b800000 */
[----:B------:R2:W3:Y:S04]  /*1ca0*/  SHFL.IDX PT, R5, R7, RZ, 0x1f ;  /* 0x00001fff07057589 */ /* 0x0004e800000e0000 */
[----:B------:R2:W0:Y:S02]  /*1cb0*/  SHFL.IDX PT, R10, R9, RZ, 0x1f ;  /* 0x00001fff090a7589 */ /* 0x00042400000e0000 */
.L_x_81:
[----:B------:R-:W-:-:S13]  /*1cc0*/  ISETP.NE.AND P1, PT, R0, RZ, PT ;  /* 0x000000ff0000720c */ /* 0x000fda0003f25270 */
[----:B------:R-:W-:Y:S05]  /*1cd0*/  @P1 BRA `(.L_x_98) ;  /* 0x0000000000601947 */ /* 0x000fea0003800000 */
[----:B0-----:R-:W4:Y:S01]  /*1ce0*/  LDC R12, c[0x0][0x39c] ;  /* 0x0000e700ff0c7b82 */ /* 0x001f220000000800 */
[----:B---3--:R-:W-:-:S07]  /*1cf0*/  ISETP.NE.AND P1, PT, R10, -0x1, PT ;  /* 0xffffffff0a00780c */ /* 0x008fce0003f25270 */
[----:B--2---:R-:W0:Y:S08]  /*1d00*/  LDC.64 R6, c[0x0][0x388] ;  /* 0x0000e200ff067b82 */ /* 0x004e300000000a00 */
[----:B------:R-:W2:Y:S01]  /*1d10*/  LDC.64 R8, c[0x0][0x390] ;  /* 0x0000e400ff087b82 */ /* 0x000ea20000000a00 */
[----:B----4-:R-:W-:-:S04]  /*1d20*/  IMAD R13, R3, R12, UR4 ;  /* 0x00000004030d7e24 */ /* 0x010fc8000f8e020c */
[----:B0-----:R-:W-:-:S05]  /*1d30*/  IMAD.WIDE.U32 R6, R13, 0x4, R6 ;  /* 0x000000040d067825 */ /* 0x001fca00078e0006 */
[----:B------:R0:W-:Y:S01]  /*1d40*/  STG.E desc[UR8][R6.64], R5 ;  /* 0x0000000506007986 */ /* 0x0001e2000c101908 */
[----:B--2---:R-:W-:-:S05]  /*1d50*/  IMAD.WIDE.U32 R8, R13, 0x4, R8 ;  /* 0x000000040d087825 */ /* 0x004fca00078e0008 */
[----:B------:R0:W-:Y:S01]  /*1d60*/  STG.E desc[UR8][R8.64], R10 ;  /* 0x0000000a08007986 */ /* 0x0001e2000c101908 */
[----:B------:R-:W-:Y:S05]  /*1d70*/  @!P1 BRA `(.L_x_98) ;  /* 0x0000000000389947 */ /* 0x000fea0003800000 */
[----:B0-----:R-:W-:-:S07]  /*1d80*/  IMAD.MOV.U32 R9, RZ, RZ, RZ ;  /* 0x000000ffff097224 */ /* 0x001fce00078e00ff */
.L_x_101:
[----:B------:R-:W-:-:S05]  /*1d90*/  LEA R8, R9, UR5, 0x3 ;  /* 0x0000000509087c11 */ /* 0x000fca000f8e18ff */
[----:B------:R-:W0:Y:S02]  /*1da0*/  LDS.64 R6, [R8] ;  /* 0x0000000008067984 */ /* 0x000e240000000a00 */
[----:B0-----:R-:W-:-:S13]  /*1db0*/  FSETP.NEU.AND P1, PT, R6, R5, PT ;  /* 0x000000050600720b */ /* 0x001fda0003f2d000 */
[----:B------:R-:W-:Y:S05]  /*1dc0*/  @P1 BRA `(.L_x_99) ;  /* 0x0000000000081947 */ /* 0x000fea0003800000 */
[----:B------:R-:W-:-:S13]  /*1dd0*/  ISETP.NE.AND P1, PT, R7, R10, PT ;  /* 0x0000000a0700720c */ /* 0x000fda0003f25270 */
[----:B------:R-:W-:Y:S05]  /*1de0*/  @!P1 BRA `(.L_x_100) ;  /* 0x0000000000109947 */ /* 0x000fea0003800000 */
.L_x_99:
[----:B------:R-:W-:-:S05]  /*1df0*/  VIADD R9, R9, 0x1 ;  /* 0x0000000109097836 */ /* 0x000fca0000000000 */
[----:B------:R-:W-:-:S13]  /*1e00*/  ISETP.NE.AND P1, PT, R9, UR10, PT ;  /* 0x0000000a09007c0c */ /* 0x000fda000bf25270 */
[----:B------:R-:W-:Y:S05]  /*1e10*/  @P1 BRA `(.L_x_101) ;  /* 0xfffffffc00dc1947 */ /* 0x000fea000383ffff */
[----:B------:R-:W-:Y:S05]  /*1e20*/  BRA `(.L_x_98) ;  /* 0x00000000000c7947 */ /* 0x000fea0003800000 */
.L_x_100:
[----:B------:R-:W-:Y:S02]  /*1e30*/  IMAD.MOV.U32 R6, RZ, RZ, -0xeb60d36 ;  /* 0xf149f2caff067424 */ /* 0x000fe400078e00ff */
[----:B------:R-:W-:-:S05]  /*1e40*/  IMAD.MOV.U32 R7, RZ, RZ, -0x1 ;  /* 0xffffffffff077424 */ /* 0x000fca00078e00ff */
[----:B------:R0:W-:Y:S02]  /*1e50*/  STS.64 [R8], R6 ;  /* 0x0000000608007388 */ /* 0x0001e40000000a00 */
.L_x_98:
[----:B------:R-:W-:Y:S05]  /*1e60*/  WARPSYNC.ALL ;  /* 0x0000000000007948 */ /* 0x000fea0003800000 */
[----:B------:R-:W5:Y:S01]  /*1e70*/  LDCU UR6, c[0x0][0x39c] ;  /* 0x00007380ff0677ac */ /* 0x000f620008000800 */
[----:B------:R-:W-:-:S04]  /*1e80*/  UIADD3 UR4, UPT, UPT, UR4, 0x1, URZ ;  /* 0x0000000104047890 */ /* 0x000fc8000fffe0ff */
[----:B-----5:R-:W-:Y:S01]  /*1e90*/  UISETP.NE.AND UP0, UPT, UR4, UR6, UPT ;  /* 0x000000060400728c */ /* 0x020fe2000bf05270 */
[----:B------:R-:W-:Y:S08]  /*1ea0*/  BAR.SYNC.DEFER_BLOCKING 0x0 ;  /* 0x0000000000007b1d */ /* 0x000ff00000010000 */
[----:B------:R-:W-:Y:S05]  /*1eb0*/  BRA.U UP0, `(.L_x_102) ;  /* 0xfffffff100dc7547 */ /* 0x000fea000b83ffff */
[----:B------:R-:W-:Y:S05]  /*1ec0*/  EXIT ;  /* 0x000000000000794d */ /* 0x000fea0003800000 */
.L_x_84:
[----:B--2---:R-:W-:Y:S02]  /*1ed0*/  IMAD.MOV.U32 R15, RZ, RZ, R6 ;  /* 0x000000ffff0f7224 */ /* 0x004fe400078e0006 */
[----:B-1----:R-:W-:Y:S02]  /*1ee0*/  IMAD.MOV.U32 R16, RZ, RZ, 0x10 ;  /* 0x00000010ff107424 */ /* 0x002fe400078e00ff */
[----:B------:R-:W-:Y:S02]  /*1ef0*/  IMAD.MOV.U32 R17, RZ, RZ, 0x1f ;  /* 0x0000001fff117424 */ /* 0x000fe400078e00ff */
[----:B------:R-:W-:-:S07]  /*1f00*/  IMAD.MOV.U32 R14, RZ, RZ, -0x1 ;  /* 0xffffffffff0e7424 */ /* 0x000fce00078e00ff */
[----:B0-----:R-:W-:Y:S05]  /*1f10*/  WARPSYNC.COLLECTIVE R14, `(.L_x_103) ;  /* 0x000000000e087348 */ /* 0x001fea0003c00000 */
[----:B------:R1:W2:Y:S02]  /*1f20*/  SHFL.DOWN P1, R13, R15, R16, R17 ;  /* 0x080000100f0d7389 */ /* 0x0002a40000020011 */
[----:B012---:R-:W-:Y:S05]  /*1f30*/  ENDCOLLECTIVE ;  /* 0x000000000000791b */ /* 0x007fea0003800000 */
.L_x_103:
[----:B------:R-:W-:Y:S02]  /*1f40*/  IMAD.MOV.U32 R15, RZ, RZ, R7 ;  /* 0x000000ffff0f7224 */ /* 0x000fe400078e0007 */
[----:B------:R-:W-:-:S07]  /*1f50*/  IMAD.MOV.U32 R5, RZ, RZ, R13 ;  /* 0x000000ffff057224 */ /* 0x000fce00078e000d */
[----:B------:R-:W-:Y:S05]  /*1f60*/  WARPSYNC.COLLECTIVE R14, `(.L_x_104) ;  /* 0x000000000e087348 */ /* 0x000fea0003c00000 */
[----:B------:R0:W1:Y:S02]  /*1f70*/  SHFL.DOWN P1, R13, R15, R16, R17 ;  /* 0x080000100f0d7389 */ /* 0x0000640000020011 */
[----:B01----:R-:W-:Y:S05]  /*1f80*/  ENDCOLLECTIVE ;  /* 0x000000000000791b */ /* 0x003fea0003800000 */
.L_x_104:
[----:B------:R-:W-:Y:S01]  /*1f90*/  IMAD.MOV.U32 R8, RZ, RZ, R13 ;  /* 0x000000ffff087224 */ /* 0x000fe200078e000d */
[----:B------:R-:W-:Y:S06]  /*1fa0*/  BRA `(.L_x_105) ;  /* 0xfffffff800087947 */ /* 0x000fec000383ffff */
.L_x_87:
[----:B------:R-:W-:Y:S01]  /*1fb0*/  BSSY B1, `(.L_x_106) ;  /* 0x0000008000017945 */ /* 0x000fe20003800000 */
[----:B------:R-:W-:Y:S02]  /*1fc0*/  IMAD.MOV.U32 R15, RZ, RZ, R9 ;  /* 0x000000ffff0f7224 */ /* 0x000fe400078e0009 */
[----:B-1----:R-:W-:Y:S02]  /*1fd0*/  IMAD.MOV.U32 R16, RZ, RZ, 0x8 ;  /* 0x00000008ff107424 */ /* 0x002fe400078e00ff */
[----:B------:R-:W-:Y:S02]  /*1fe0*/  IMAD.MOV.U32 R17, RZ, RZ, 0x1f ;  /* 0x0000001fff117424 */ /* 0x000fe400078e00ff */
[----:B------:R-:W-:-:S07]  /*1ff0*/  IMAD.MOV.U32 R14, RZ, RZ, -0x1 ;  /* 0xffffffffff0e7424 */ /* 0x000fce00078e00ff */
[----:B0-2-4-:R-:W-:Y:S05]  /*2000*/  WARPSYNC.COLLECTIVE R14, `(.L_x_107) ;  /* 0x000000000e087348 */ /* 0x015fea0003c00000 */
[----:B------:R1:W3:Y:S02]  /*2010*/  SHFL.DOWN P1, R13, R15, R16, R17 ;  /* 0x080000100f0d7389 */ /* 0x0002e40000020011 */
[----:B01234-:R-:W-:Y:S05]  /*2020*/  ENDCOLLECTIVE ;  /* 0x000000000000791b */ /* 0x01ffea0003800000 */
.L_x_107:
[----:B------:R-:W-:Y:S05]  /*2030*/  BSYNC B1 ;  /* 0x0000000000017941 */ /* 0x000fea0003800000 */
.L_x_106:
[----:B------:R-:W-:Y:S02]  /*2040*/  IMAD.MOV.U32 R15, RZ, RZ, R10 ;  /* 0x000000ffff0f7224 */ /* 0x000fe400078e000a */
[----:B------:R-:W-:Y:S02]  /*2050*/  IMAD.MOV.U32 R16, RZ, RZ, 0x8 ;  /* 0x00000008ff107424 */ /* 0x000fe400078e00ff */
[----:B------:R-:W-:Y:S02]  /*2060*/  IMAD.MOV.U32 R17, RZ, RZ, 0x1f ;  /* 0x0000001fff117424 */ /* 0x000fe400078e00ff */
[----:B------:R-:W-:Y:S02]  /*2070*/  IMAD.MOV.U32 R14, RZ, RZ, -0x1 ;  /* 0xffffffffff0e7424 */ /* 0x000fe400078e00ff */
[----:B------:R-:W-:-:S07]  /*2080*/  IMAD.MOV.U32 R6, RZ, RZ, R13 ;  /* 0x000000ffff067224 */ /* 0x000fce00078e000d */
[----:B------:R-:W-:Y:S05]  /*2090*/  WARPSYNC.COLLECTIVE R14, `(.L_x_108) ;  /* 0x000000000e087348 */ /* 0x000fea0003c00000 */
[----:B------:R0:W1:Y:S02]  /*20a0*/  SHFL.DOWN P1, R13, R15, R16, R17 ;  /* 0x080000100f0d7389 */ /* 0x0000640000020011 */
[----:B01----:R-:W-:Y:S05]  /*20b0*/  ENDCOLLECTIVE ;  /* 0x000000000000791b */ /* 0x003fea0003800000 */
.L_x_108:
[----:B------:R-:W-:Y:S01]  /*20c0*/  IMAD.MOV.U32 R5, RZ, RZ, R13 ;  /* 0x000000ffff057224 */ /* 0x000fe200078e000d */
[----:B------:R-:W-:Y:S06]  /*20d0*/  BRA `(.L_x_109) ;  /* 0xfffffff400fc7947 */ /* 0x000fec000383ffff */
.L_x_90:
[----:B-1----:R-:W-:Y:S01]  /*20e0*/  HFMA2 R16, -RZ, RZ, 0, 2.384185791015625e-07 ;  /* 0x00000004ff107431 */ /* 0x002fe200000001ff */
[----:B------:R-:W-:Y:S01]  /*20f0*/  BSSY B1, `(.L_x_110) ;  /* 0x0000007000017945 */ /* 0x000fe20003800000 */
[----:B------:R-:W-:Y:S02]  /*2100*/  IMAD.MOV.U32 R15, RZ, RZ, R7 ;  /* 0x000000ffff0f7224 */ /* 0x000fe400078e0007 */
[----:B------:R-:W-:Y:S02]  /*2110*/  IMAD.MOV.U32 R17, RZ, RZ, 0x1f ;  /* 0x0000001fff117424 */ /* 0x000fe400078e00ff */
[----:B------:R-:W-:-:S07]  /*2120*/  IMAD.MOV.U32 R14, RZ, RZ, -0x1 ;  /* 0xffffffffff0e7424 */ /* 0x000fce00078e00ff */
[----:B0-2---:R-:W-:Y:S05]  /*2130*/  WARPSYNC.COLLECTIVE R14, `(.L_x_111) ;  /* 0x000000000e087348 */ /* 0x005fea0003c00000 */
[----:B------:R1:W3:Y:S02]  /*2140*/  SHFL.DOWN P1, R13, R15, R16, R17 ;  /* 0x080000100f0d7389 */ /* 0x0002e40000020011 */
[----:B0123--:R-:W-:Y:S05]  /*2150*/  ENDCOLLECTIVE ;  /* 0x000000000000791b */ /* 0x00ffea0003800000 */
.L_x_111:
[----:B------:R-:W-:Y:S05]  /*2160*/  BSYNC B1 ;  /* 0x0000000000017941 */ /* 0x000fea0003800000 */
.L_x_110:
        /* <DEDUP_REMOVED lines=8> */
.L_x_112:
[----:B------:R-:W-:Y:S01]  /*21f0*/  IMAD.MOV.U32 R5, RZ, RZ, R13 ;  /* 0x000000ffff057224 */ /* 0x000fe200078e000d */
[----:B------:R-:W-:Y:S06]  /*2200*/  BRA `(.L_x_113) ;  /* 0xfffffff400f07947 */ /* 0x000fec000383ffff */
.L_x_93:
[----:B------:R-:W-:Y:S01]  /*2210*/  BSSY B1, `(.L_x_114) ;  /* 0x0000008000017945 */ /* 0x000fe20003800000 */
[----:B------:R-:W-:Y:S02]  /*2220*/  IMAD.MOV.U32 R15, RZ, RZ, R9 ;  /* 0x000000ffff0f7224 */ /* 0x000fe400078e0009 */
[----:B-1----:R-:W-:Y:S02]  /*2230*/  IMAD.MOV.U32 R16, RZ, RZ, 0x2 ;  /* 0x00000002ff107424 */ /* 0x002fe400078e00ff */
[----:B------:R-:W-:Y:S02]  /*2240*/  IMAD.MOV.U32 R17, RZ, RZ, 0x1f ;  /* 0x0000001fff117424 */ /* 0x000fe400078e00ff */
[----:B------:R-:W-:-:S07]  /*2250*/  IMAD.MOV.U32 R14, RZ, RZ, -0x1 ;  /* 0xffffffffff0e7424 */ /* 0x000fce00078e00ff */
[----:B0--3--:R-:W-:Y:S05]  /*2260*/  WARPSYNC.COLLECTIVE R14, `(.L_x_115) ;  /* 0x000000000e087348 */ /* 0x009fea0003c00000 */
[----:B------:R1:W2:Y:S02]  /*2270*/  SHFL.DOWN P1, R13, R15, R16, R17 ;  /* 0x080000100f0d7389 */ /* 0x0002a40000020011 */
[----:B0123--:R-:W-:Y:S05]  /*2280*/  ENDCOLLECTIVE ;  /* 0x000000000000791b */ /* 0x00ffea0003800000 */
.L_x_115:
[----:B------:R-:W-:Y:S05]  /*2290*/  BSYNC B1 ;  /* 0x0000000000017941 */ /* 0x000fea0003800000 */
.L_x_114:
        /* <DEDUP_REMOVED lines=8> */
.L_x_116:
[----:B------:R-:W-:Y:S01]  /*2320*/  IMAD.MOV.U32 R5, RZ, RZ, R13 ;  /* 0x000000ffff057224 */ /* 0x000fe200078e000d */
[----:B------:R-:W-:Y:S06]  /*2330*/  BRA `(.L_x_117) ;  /* 0xfffffff400e47947 */ /* 0x000fec000383ffff */
.L_x_96:
[----:B------:R-:W-:Y:S01]  /*2340*/  BSSY B1, `(.L_x_118) ;  /* 0x0000008000017945 */ /* 0x000fe20003800000 */
[----:B------:R-:W-:Y:S02]  /*2350*/  IMAD.MOV.U32 R15, RZ, RZ, R8 ;  /* 0x000000ffff0f7224 */ /* 0x000fe400078e0008 */
[----:B-1----:R-:W-:Y:S02]  /*2360*/  IMAD.MOV.U32 R16, RZ, RZ, 0x1 ;  /* 0x00000001ff107424 */ /* 0x002fe400078e00ff */
[----:B------:R-:W-:Y:S02]  /*2370*/  IMAD.MOV.U32 R17, RZ, RZ, 0x1f ;  /* 0x0000001fff117424 */ /* 0x000fe400078e00ff */
[----:B------:R-:W-:-:S07]  /*2380*/  IMAD.MOV.U32 R14, RZ, RZ, -0x1 ;  /* 0xffffffffff0e7424 */ /* 0x000fce00078e00ff */
[----:B0-2---:R-:W-:Y:S05]  /*2390*/  WARPSYNC.COLLECTIVE R14, `(.L_x_119) ;  /* 0x000000000e087348 */ /* 0x005fea0003c00000 */
[----:B------:R1:W3:Y:S02]  /*23a0*/  SHFL.DOWN P1, R13, R15, R16, R17 ;  /* 0x080000100f0d7389 */ /* 0x0002e40000020011 */
[----:B0123--:R-:W-:Y:S05]  /*23b0*/  ENDCOLLECTIVE ;  /* 0x000000000000791b */ /* 0x00ffea0003800000 */
.L_x_119:
[----:B------:R-:W-:Y:S05]  /*23c0*/  BSYNC B1 ;  /* 0x0000000000017941 */ /* 0x000fea0003800000 */
.L_x_118:
        /* <DEDUP_REMOVED lines=8> */
.L_x_120:
[----:B------:R-:W-:Y:S05]  /*2450*/  BRA `(.L_x_121) ;  /* 0xfffffff400dc7947 */ /* 0x000fea000383ffff */
.L_x_97:
[----:B------:R-:W-:Y:S01]  /*2460*/  BSSY B0, `(.L_x_122) ;  /* 0x0000007000007945 */ /* 0x000fe20003800000 */
[----:B------:R-:W-:Y:S02]  /*2470*/  IMAD.MOV.U32 R6, RZ, RZ, RZ ;  /* 0x000000ffff067224 */ /* 0x000fe400078e00ff */
[----:B----4-:R-:W-:Y:S02]  /*2480*/  IMAD.MOV.U32 R13, RZ, RZ, 0x1f ;  /* 0x0000001fff0d7424 */ /* 0x010fe400078e00ff */
[----:B------:R-:W-:-:S07]  /*2490*/  IMAD.MOV.U32 R14, RZ, RZ, -0x1 ;  /* 0xffffffffff0e7424 */ /* 0x000fce00078e00ff */
[----:B01----:R-:W-:Y:S05]  /*24a0*/  WARPSYNC.COLLECTIVE R14, `(.L_x_123) ;  /* 0x000000000e087348 */ /* 0x003fea0003c00000 */
[----:B------:R2:W3:Y:S02]  /*24b0*/  SHFL.IDX P1, R10, R7, R6, R13 ;  /* 0x00000006070a7389 */ /* 0x0004e4000002000d */
[----:B0123--:R-:W-:Y:S05]  /*24c0*/  ENDCOLLECTIVE ;  /* 0x000000000000791b */ /* 0x00ffea0003800000 */
.L_x_123:
[----:B------:R-:W-:Y:S05]  /*24d0*/  BSYNC B0 ;  /* 0x0000000000007941 */ /* 0x000fea0003800000 */
.L_x_122:
[----:B------:R-:W-:Y:S02]  /*24e0*/  IMAD.MOV.U32 R7, RZ, RZ, R9 ;  /* 0x000000ffff077224 */ /* 0x000fe400078e0009 */
[----:B------:R-:W-:Y:S02]  /*24f0*/  IMAD.MOV.U32 R6, RZ, RZ, RZ ;  /* 0x000000ffff067224 */ /* 0x000fe400078e00ff */
[----:B------:R-:W-:Y:S02]  /*2500*/  IMAD.MOV.U32 R13, RZ, RZ, 0x1f ;  /* 0x0000001fff0d7424 */ /* 0x000fe400078e00ff */
[----:B------:R-:W-:Y:S02]  /*2510*/  IMAD.MOV.U32 R14, RZ, RZ, -0x1 ;  /* 0xffffffffff0e7424 */ /* 0x000fe400078e00ff */
[----:B------:R-:W-:-:S07]  /*2520*/  IMAD.MOV.U32 R5, RZ, RZ, R10 ;  /* 0x000000ffff057224 */ /* 0x000fce00078e000a */
[----:B------:R-:W-:Y:S05]  /*2530*/  WARPSYNC.COLLECTIVE R14, `(.L_x_124) ;  /* 0x000000000e087348 */ /* 0x000fea0003c00000 */
[----:B------:R0:W1:Y:S02]  /*2540*/  SHFL.IDX P1, R10, R7, R6, R13 ;  /* 0x00000006070a7389 */ /* 0x000064000002000d */
[----:B01----:R-:W-:Y:S05]  /*2550*/  ENDCOLLECTIVE ;  /* 0x000000000000791b */ /* 0x003fea0003800000 */
.L_x_124:
[----:B------:R-:W-:Y:S05]  /*2560*/  BRA `(.L_x_81) ;  /* 0xfffffff400d47947 */ /* 0x000fea000383ffff */
.L_x_125:
        /* <DEDUP_REMOVED lines=9> */
.L_x_127:


//--------------------- .nv.shared._Z17topk_stage2_mergePKfPKiPfPiii --------------------------
	.section	.nv.shared._Z17topk_stage2_mergePKfPKiPfPiii,"aw",@nobits
	.sectionflags	@""
	.align	16
.nv.shared._Z17topk_stage2_mergePKfPKiPfPiii:
	.zero		1280


//--------------------- .nv.shared.reserved.0     --------------------------
	.section	.nv.shared.reserved.0,"aw",@nobits
	.weak		__nv_reservedSMEM_offset_0_alias
	.size		__nv_reservedSMEM_offset_0_alias, 0, 64
	.other		__nv_reservedSMEM_offset_0_alias,@"STO_CUDA_RESERVED_SHARED STV_DEFAULT"
__nv_reservedSMEM_offset_0_alias:
	.zero		0
	.zero		64


//--------------------- .nv.shared._Z21topk_stage1_iterativePKfPfPiii --------------------------
	.section	.nv.shared._Z21topk_stage1_iterativePKfPfPiii,"aw",@nobits
	.sectionflags	@""
	.align	16
.nv.shared._Z21topk_stage1_iterativePKfPfPiii:
	.zero		1280


//--------------------- .nv.constant0._Z17topk_stage2_mergePKfPKiPfPiii --------------------------
	.section	.nv.constant0._Z17topk_stage2_mergePKfPKiPfPiii,"a",@progbits
	.sectionflags	@""
	.align	4
.nv.constant0._Z17topk_stage2_mergePKfPKiPfPiii:
	.zero		936


//--------------------- .nv.constant0._Z21topk_stage1_iterativePKfPfPiii --------------------------
	.section	.nv.constant0._Z21topk_stage1_iterativePKfPfPiii,"a",@progbits
	.sectionflags	@""
	.align	4
.nv.constant0._Z21topk_stage1_iterativePKfPfPiii:
	.zero		928


//--------------------- SYMBOLS --------------------------

	.type		.nv.reservedSmem.offset0,@object
	.size		.nv.reservedSmem.offset0,0x4
	.type		.nv.reservedSmem.cap,@object
	.size		.nv.reservedSmem.cap,0x4
